	.target	sm_90a

	.elftype	@"ET_EXEC"


//--------------------- .note.nv.tkinfo           --------------------------
	.section	.note.nv.tkinfo,"",@"SHT_NOTE"
	.sectionflags	@"SHF_NOTE_NV_TKINFO"
	.tkinfo
        /*0018*/ 	.word	0x00000002
        /*0030*/ 	.string	""
        /*0030*/ 	.string	"ptxas"
        /*0030*/ 	.string	"Cuda compilation tools, release 13.0, V13.0.88"
        /*0030*/ 	.string	"Build cuda_13.0.r13.0/compiler.36424714_0"
        /*0030*/ 	.string	"-arch sm_90a -m 64 "



//--------------------- .note.nv.cuinfo           --------------------------
	.section	.note.nv.cuinfo,"",@"SHT_NOTE"
	.sectionflags	@"SHF_NOTE_NV_CUINFO"
        /*0018*/ 	.short	0x0002
        /*001a*/ 	.short	0x005a
        /*001c*/ 	.short	0x0082
	.zero		2


//--------------------- .nv.info                  --------------------------
	.section	.nv.info,"",@"SHT_CUDA_INFO"
	.align	4


	//----- nvinfo : EIATTR_REGCOUNT
	.align		4
        /*0000*/ 	.byte	0x04, 0x2f
        /*0002*/ 	.short	(.L_12 - .L_11)
	.align		4
.L_11:
        /*0004*/ 	.word	index@(_ZN7cutlass13device_kernelINS_4gemm6kernel13GemmUniversalIN4cute5tupleIJiiiiEEENS1_10collective13CollectiveMmaINS1_37MainloopSm90TmaGmmaWarpSpecializedFP8ILi9ENS5_IJNS4_1CILi8EEENSA_ILi1EEESC_EEENS1_32KernelTmaWarpSpecializedPingpongEEENS5_IJNSA_ILi64EEENSA_ILi128EEESH_EEENS_12float_e5m2_tENS5_IJlSC_lEEESJ_SK_NS4_8TiledMMAINS4_8MMA_AtomIJNS4_4SM904GMMA31MMA_64x128x32_F32E5M2E5M2_SS_TNILNSO_7ScaleInE1ELSQ_1EEEEEENS4_6LayoutINS5_IJSC_SC_SC_EEENS5_IJNSA_ILi0EEESV_SV_EEEEENS5_IJNS4_10UnderscoreESY_SY_EEEEENS4_13SM90_TMA_LOADENS4_14ComposedLayoutINS4_7SwizzleILi3ELi4ELi3EEENS4_18smem_ptr_flag_bitsILi8EEENST_INS5_IJSB_SH_EEENS5_IJSH_SC_EEEEEEEvNS4_8identityENS4_23SM90_TMA_LOAD_MULTICASTES1A_vS1B_EENS_8epilogue10collective6detail29Sm90TmaWarpSpecializedAdapterINS1F_15DefaultEpilogueISJ_SK_SK_NS1E_6thread17LinearCombinationISJ_Li1EffLNS1J_9ScaleType4KindE0ELNS_15FloatRoundStyleE2ESJ_EENS1_15EpilogueDefaultEEEEEvvEEEEvNT_6ParamsE)
        /*0008*/ 	.word	0x000000a8


	//----- nvinfo : EIATTR_FRAME_SIZE
	.align		4
.L_12:
        /*000c*/ 	.byte	0x04, 0x11
        /*000e*/ 	.short	(.L_14 - .L_13)
	.align		4
.L_13:
        /*0010*/ 	.word	index@(_ZN7cutlass13device_kernelINS_4gemm6kernel13GemmUniversalIN4cute5tupleIJiiiiEEENS1_10collective13CollectiveMmaINS1_37MainloopSm90TmaGmmaWarpSpecializedFP8ILi9ENS5_IJNS4_1CILi8EEENSA_ILi1EEESC_EEENS1_32KernelTmaWarpSpecializedPingpongEEENS5_IJNSA_ILi64EEENSA_ILi128EEESH_EEENS_12float_e5m2_tENS5_IJlSC_lEEESJ_SK_NS4_8TiledMMAINS4_8MMA_AtomIJNS4_4SM904GMMA31MMA_64x128x32_F32E5M2E5M2_SS_TNILNSO_7ScaleInE1ELSQ_1EEEEEENS4_6LayoutINS5_IJSC_SC_SC_EEENS5_IJNSA_ILi0EEESV_SV_EEEEENS5_IJNS4_10UnderscoreESY_SY_EEEEENS4_13SM90_TMA_LOADENS4_14ComposedLayoutINS4_7SwizzleILi3ELi4ELi3EEENS4_18smem_ptr_flag_bitsILi8EEENST_INS5_IJSB_SH_EEENS5_IJSH_SC_EEEEEEEvNS4_8identityENS4_23SM90_TMA_LOAD_MULTICASTES1A_vS1B_EENS_8epilogue10collective6detail29Sm90TmaWarpSpecializedAdapterINS1F_15DefaultEpilogueISJ_SK_SK_NS1E_6thread17LinearCombinationISJ_Li1EffLNS1J_9ScaleType4KindE0ELNS_15FloatRoundStyleE2ESJ_EENS1_15EpilogueDefaultEEEEEvvEEEEvNT_6ParamsE)
        /*0014*/ 	.word	0x00000000


	//----- nvinfo : EIATTR_MIN_STACK_SIZE
	.align		4
.L_14:
        /*0018*/ 	.byte	0x04, 0x12
        /*001a*/ 	.short	(.L_16 - .L_15)
	.align		4
.L_15:
        /*001c*/ 	.word	index@(_ZN7cutlass13device_kernelINS_4gemm6kernel13GemmUniversalIN4cute5tupleIJiiiiEEENS1_10collective13CollectiveMmaINS1_37MainloopSm90TmaGmmaWarpSpecializedFP8ILi9ENS5_IJNS4_1CILi8EEENSA_ILi1EEESC_EEENS1_32KernelTmaWarpSpecializedPingpongEEENS5_IJNSA_ILi64EEENSA_ILi128EEESH_EEENS_12float_e5m2_tENS5_IJlSC_lEEESJ_SK_NS4_8TiledMMAINS4_8MMA_AtomIJNS4_4SM904GMMA31MMA_64x128x32_F32E5M2E5M2_SS_TNILNSO_7ScaleInE1ELSQ_1EEEEEENS4_6LayoutINS5_IJSC_SC_SC_EEENS5_IJNSA_ILi0EEESV_SV_EEEEENS5_IJNS4_10UnderscoreESY_SY_EEEEENS4_13SM90_TMA_LOADENS4_14ComposedLayoutINS4_7SwizzleILi3ELi4ELi3EEENS4_18smem_ptr_flag_bitsILi8EEENST_INS5_IJSB_SH_EEENS5_IJSH_SC_EEEEEEEvNS4_8identityENS4_23SM90_TMA_LOAD_MULTICASTES1A_vS1B_EENS_8epilogue10collective6detail29Sm90TmaWarpSpecializedAdapterINS1F_15DefaultEpilogueISJ_SK_SK_NS1E_6thread17LinearCombinationISJ_Li1EffLNS1J_9ScaleType4KindE0ELNS_15FloatRoundStyleE2ESJ_EENS1_15EpilogueDefaultEEEEEvvEEEEvNT_6ParamsE)
        /*0020*/ 	.word	0x00000000
.L_16:


//--------------------- .nv.compat                --------------------------
	.section	.nv.compat,"",@"SHT_CUDA_COMPAT_INFO"
	.align	4
        /*0000*/ 	.byte	0x02, 0x09, 0x01, 0x00, 0x02, 0x02, 0x04, 0x00, 0x02, 0x05, 0x05, 0x00, 0x03, 0x07, 0x01, 0x01
        /*0010*/ 	.byte	0x02, 0x03, 0x01, 0x00, 0x02, 0x06, 0x01, 0x00, 0x04, 0x0b, 0x08, 0x00, 0x00, 0x00, 0x00, 0x00
        /*0020*/ 	.byte	0x00, 0x00, 0x00, 0x00


//--------------------- .nv.info._ZN7cutlass13device_kernelINS_4gemm6kernel13GemmUniversalIN4cute5tupleIJiiiiEEENS1_10collective13CollectiveMmaINS1_37MainloopSm90TmaGmmaWarpSpecializedFP8ILi9ENS5_IJNS4_1CILi8EEENSA_ILi1EEESC_EEENS1_32KernelTmaWarpSpecializedPingpongEEENS5_IJNSA_ILi64EEENSA_ILi128EEESH_EEENS_12float_e5m2_tENS5_IJlSC_lEEESJ_SK_NS4_8TiledMMAINS4_8MMA_AtomIJNS4_4SM904GMMA31MMA_64x128x32_F32E5M2E5M2_SS_TNILNSO_7ScaleInE1ELSQ_1EEEEEENS4_6LayoutINS5_IJSC_SC_SC_EEENS5_IJNSA_ILi0EEESV_SV_EEEEENS5_IJNS4_10UnderscoreESY_SY_EEEEENS4_13SM90_TMA_LOADENS4_14ComposedLayoutINS4_7SwizzleILi3ELi4ELi3EEENS4_18smem_ptr_flag_bitsILi8EEENST_INS5_IJSB_SH_EEENS5_IJSH_SC_EEEEEEEvNS4_8identityENS4_23SM90_TMA_LOAD_MULTICASTES1A_vS1B_EENS_8epilogue10collective6detail29Sm90TmaWarpSpecializedAdapterINS1F_15DefaultEpilogueISJ_SK_SK_NS1E_6thread17LinearCombinationISJ_Li1EffLNS1J_9ScaleType4KindE0ELNS_15FloatRoundStyleE2ESJ_EENS1_15EpilogueDefaultEEEEEvvEEEEvNT_6ParamsE --------------------------
	.section	.nv.info._ZN7cutlass13device_kernelINS_4gemm6kernel13GemmUniversalIN4cute5tupleIJiiiiEEENS1_10collective13CollectiveMmaINS1_37MainloopSm90TmaGmmaWarpSpecializedFP8ILi9ENS5_IJNS4_1CILi8EEENSA_ILi1EEESC_EEENS1_32KernelTmaWarpSpecializedPingpongEEENS5_IJNSA_ILi64EEENSA_ILi128EEESH_EEENS_12float_e5m2_tENS5_IJlSC_lEEESJ_SK_NS4_8TiledMMAINS4_8MMA_AtomIJNS4_4SM904GMMA31MMA_64x128x32_F32E5M2E5M2_SS_TNILNSO_7ScaleInE1ELSQ_1EEEEEENS4_6LayoutINS5_IJSC_SC_SC_EEENS5_IJNSA_ILi0EEESV_SV_EEEEENS5_IJNS4_10UnderscoreESY_SY_EEEEENS4_13SM90_TMA_LOADENS4_14ComposedLayoutINS4_7SwizzleILi3ELi4ELi3EEENS4_18smem_ptr_flag_bitsILi8EEENST_INS5_IJSB_SH_EEENS5_IJSH_SC_EEEEEEEvNS4_8identityENS4_23SM90_TMA_LOAD_MULTICASTES1A_vS1B_EENS_8epilogue10collective6detail29Sm90TmaWarpSpecializedAdapterINS1F_15DefaultEpilogueISJ_SK_SK_NS1E_6thread17LinearCombinationISJ_Li1EffLNS1J_9ScaleType4KindE0ELNS_15FloatRoundStyleE2ESJ_EENS1_15EpilogueDefaultEEEEEvvEEEEvNT_6ParamsE,"",@"SHT_CUDA_INFO"
	.sectionflags	@""
	.align	4


	//----- nvinfo : EIATTR_CUDA_API_VERSION
	.align		4
        /*0000*/ 	.byte	0x04, 0x37
        /*0002*/ 	.short	(.L_18 - .L_17)
.L_17:
        /*0004*/ 	.word	0x00000082


	//----- nvinfo : EIATTR_KPARAM_INFO
	.align		4
.L_18:
        /*0008*/ 	.byte	0x04, 0x17
        /*000a*/ 	.short	(.L_20 - .L_19)
.L_19:
        /*000c*/ 	.word	0x00000000
        /*0010*/ 	.short	0x0000
        /*0012*/ 	.short	0x0070
        /*0014*/ 	.byte	0x00, 0xf0, 0x01, 0x10


	//----- nvinfo : EIATTR_SPARSE_MMA_MASK
	.align		4
.L_20:
        /*0018*/ 	.byte	0x03, 0x50
        /*001a*/ 	.short	0x0000


	//----- nvinfo : EIATTR_MAXREG_COUNT
	.align		4
        /*001c*/ 	.byte	0x03, 0x1b
        /*001e*/ 	.short	0x00a8


	//----- nvinfo : EIATTR_NUM_BARRIERS
	.align		4
        /*0020*/ 	.byte	0x02, 0x4c
        /*0022*/ 	.byte	0x01
	.zero		1


	//----- nvinfo : EIATTR_MERCURY_ISA_VERSION
	.align		4
        /*0024*/ 	.byte	0x03, 0x5f
        /*0026*/ 	.short	0x0101


	//----- nvinfo : EIATTR_INT_WARP_WIDE_INSTR_OFFSETS
	.align		4
        /*0028*/ 	.byte	0x04, 0x31
        /*002a*/ 	.short	(.L_22 - .L_21)


	//   ....[0]....
.L_21:
        /*002c*/ 	.word	0x00000620


	//   ....[1]....
        /*0030*/ 	.word	0x00000650


	//   ....[2]....
        /*0034*/ 	.word	0x000006e0


	//   ....[3]....
        /*0038*/ 	.word	0x000007a0


	//   ....[4]....
        /*003c*/ 	.word	0x000007c0


	//   ....[5]....
        /*0040*/ 	.word	0x000007d0


	//   ....[6]....
        /*0044*/ 	.word	0x00000860


	//   ....[7]....
        /*0048*/ 	.word	0x000008b0


	//   ....[8]....
        /*004c*/ 	.word	0x00003360


	//----- nvinfo : EIATTR_COOP_GROUP_MASK_REGIDS
	.align		4
.L_22:
        /*0050*/ 	.byte	0x04, 0x29
        /*0052*/ 	.short	(.L_24 - .L_23)


	//   ....[0]....
.L_23:
        /*0054*/ 	.word	0xffffffff


	//   ....[1]....
        /*0058*/ 	.word	0xffffffff


	//   ....[2]....
        /*005c*/ 	.word	0xffffffff


	//   ....[3]....
        /*0060*/ 	.word	0xffffffff


	//   ....[4]....
        /*0064*/ 	.word	0xffffffff


	//   ....[5]....
        /*0068*/ 	.word	0xffffffff


	//   ....[6]....
        /*006c*/ 	.word	0xffffffff


	//----- nvinfo : EIATTR_COOP_GROUP_INSTR_OFFSETS
	.align		4
.L_24:
        /*0070*/ 	.byte	0x04, 0x28
        /*0072*/ 	.short	(.L_26 - .L_25)


	//   ....[0]....
.L_25:
        /*0074*/ 	.word	0x00000060


	//   ....[1]....
        /*0078*/ 	.word	0x00000070


	//   ....[2]....
        /*007c*/ 	.word	0x00000130


	//   ....[3]....
        /*0080*/ 	.word	0x000003d0


	//   ....[4]....
        /*0084*/ 	.word	0x00000410


	//   ....[5]....
        /*0088*/ 	.word	0x00000680


	//   ....[6]....
        /*008c*/ 	.word	0x00000a20


	//----- nvinfo : EIATTR_REG_RECONFIG
	.align		4
.L_26:
        /*0090*/ 	.byte	0x01, 0x54
	.zero		2


	//----- nvinfo : EIATTR_MBARRIER_INSTR_OFFSETS
	.align		4
        /*0094*/ 	.byte	0x04, 0x39
        /*0096*/ 	.short	(.L_28 - .L_27)


	//   ....[0]....
.L_27:
        /*0098*/ 	.word	0x00000280
        /*009c*/ 	.word	0x000000ff
        /*00a0*/ 	.word	0x00000000
        /*00a4*/ 	.short	0x0100
        /*00a6*/ 	.byte	0x08
	.zero		1


	//   ....[1]....
        /*00a8*/ 	.word	0x00000290
        /*00ac*/ 	.word	0x000000ff
        /*00b0*/ 	.word	0x00000048
        /*00b4*/ 	.short	0x0100
        /*00b6*/ 	.byte	0x08
	.zero		1


	//   ....[2]....
        /*00b8*/ 	.word	0x000002a0
        /*00bc*/ 	.word	0x000000ff
        /*00c0*/ 	.word	0x00000008
        /*00c4*/ 	.short	0x0100
        /*00c6*/ 	.byte	0x08
	.zero		1


	//   ....[3]....
        /*00c8*/ 	.word	0x000002b0
        /*00cc*/ 	.word	0x000000ff
        /*00d0*/ 	.word	0x00000050
        /*00d4*/ 	.short	0x0100
        /*00d6*/ 	.byte	0x08
	.zero		1


	//   ....[4]....
        /*00d8*/ 	.word	0x000002c0
        /*00dc*/ 	.word	0x000000ff
        /*00e0*/ 	.word	0x00000010
        /*00e4*/ 	.short	0x0100
        /*00e6*/ 	.byte	0x08
	.zero		1


	//   ....[5]....
        /*00e8*/ 	.word	0x000002d0
        /*00ec*/ 	.word	0x000000ff
        /*00f0*/ 	.word	0x00000058
        /*00f4*/ 	.short	0x0100
        /*00f6*/ 	.byte	0x08
	.zero		1


	//   ....[6]....
        /*00f8*/ 	.word	0x000002e0
        /*00fc*/ 	.word	0x000000ff
        /*0100*/ 	.word	0x00000018
        /*0104*/ 	.short	0x0100
        /*0106*/ 	.byte	0x08
	.zero		1


	//   ....[7]....
        /*0108*/ 	.word	0x000002f0
        /*010c*/ 	.word	0x000000ff
        /*0110*/ 	.word	0x00000060
        /*0114*/ 	.short	0x0100
        /*0116*/ 	.byte	0x08
	.zero		1


	//   ....[8]....
        /*0118*/ 	.word	0x00000300
        /*011c*/ 	.word	0x000000ff
        /*0120*/ 	.word	0x00000020
        /*0124*/ 	.short	0x0100
        /*0126*/ 	.byte	0x08
	.zero		1


	//   ....[9]....
        /*0128*/ 	.word	0x00000310
        /*012c*/ 	.word	0x000000ff
        /*0130*/ 	.word	0x00000068
        /*0134*/ 	.short	0x0100
        /*0136*/ 	.byte	0x08
	.zero		1


	//   ....[10]....
        /*0138*/ 	.word	0x00000320
        /*013c*/ 	.word	0x000000ff
        /*0140*/ 	.word	0x00000028
        /*0144*/ 	.short	0x0100
        /*0146*/ 	.byte	0x08
	.zero		1


	//   ....[11]....
        /*0148*/ 	.word	0x00000330
        /*014c*/ 	.word	0x000000ff
        /*0150*/ 	.word	0x00000070
        /*0154*/ 	.short	0x0100
        /*0156*/ 	.byte	0x08
	.zero		1


	//   ....[12]....
        /*0158*/ 	.word	0x00000340
        /*015c*/ 	.word	0x000000ff
        /*0160*/ 	.word	0x00000030
        /*0164*/ 	.short	0x0100
        /*0166*/ 	.byte	0x08
	.zero		1


	//   ....[13]....
        /*0168*/ 	.word	0x00000350
        /*016c*/ 	.word	0x000000ff
        /*0170*/ 	.word	0x00000078
        /*0174*/ 	.short	0x0100
        /*0176*/ 	.byte	0x08
	.zero		1


	//   ....[14]....
        /*0178*/ 	.word	0x00000360
        /*017c*/ 	.word	0x000000ff
        /*0180*/ 	.word	0x00000038
        /*0184*/ 	.short	0x0100
        /*0186*/ 	.byte	0x08
	.zero		1


	//   ....[15]....
        /*0188*/ 	.word	0x00000370
        /*018c*/ 	.word	0x000000ff
        /*0190*/ 	.word	0x00000080
        /*0194*/ 	.short	0x0100
        /*0196*/ 	.byte	0x08
	.zero		1


	//   ....[16]....
        /*0198*/ 	.word	0x00000380
        /*019c*/ 	.word	0x000000ff
        /*01a0*/ 	.word	0x00000040
        /*01a4*/ 	.short	0x0100
        /*01a6*/ 	.byte	0x08
	.zero		1


	//   ....[17]....
        /*01a8*/ 	.word	0x00000390
        /*01ac*/ 	.word	0x000000ff
        /*01b0*/ 	.word	0x00000088
        /*01b4*/ 	.short	0x0100
        /*01b6*/ 	.byte	0x08
	.zero		1


	//   ....[18]....
        /*01b8*/ 	.word	0x000008f0
        /*01bc*/ 	.word	0x000000ff
        /*01c0*/ 	.word	0x000000c0
        /*01c4*/ 	.short	0x0100
        /*01c6*/ 	.byte	0x08
	.zero		1


	//   ....[19]....
        /*01c8*/ 	.word	0x00000980
        /*01cc*/ 	.word	0x000000ff
        /*01d0*/ 	.word	0x000000c8
        /*01d4*/ 	.short	0x0100
        /*01d6*/ 	.byte	0x08
	.zero		1


	//   ....[20]....
        /*01d8*/ 	.word	0x000009a0
        /*01dc*/ 	.word	0x000000ff
        /*01e0*/ 	.word	0x000000a0
        /*01e4*/ 	.short	0x0100
        /*01e6*/ 	.byte	0x09
	.zero		1


	//   ....[21]....
        /*01e8*/ 	.word	0x000009b0
        /*01ec*/ 	.word	0x000000ff
        /*01f0*/ 	.word	0x000000a8
        /*01f4*/ 	.short	0x0100
        /*01f6*/ 	.byte	0x09
	.zero		1


	//   ....[22]....
        /*01f8*/ 	.word	0x000009c0
        /*01fc*/ 	.word	0x000000ff
        /*0200*/ 	.word	0x000000b0
        /*0204*/ 	.short	0x0100
        /*0206*/ 	.byte	0x09
	.zero		1


	//   ....[23]....
        /*0208*/ 	.word	0x000009d0
        /*020c*/ 	.word	0x000000ff
        /*0210*/ 	.word	0x000000b8
        /*0214*/ 	.short	0x0100
        /*0216*/ 	.byte	0x09
	.zero		1


	//   ....[24]....
        /*0218*/ 	.word	0x00001730
        /*021c*/ 	.word	0x000000ff
        /*0220*/ 	.word	0xfffffff8
        /*0224*/ 	.short	0x010a
        /*0226*/ 	.byte	0x0b
	.zero		1


	//   ....[25]....
        /*0228*/ 	.word	0x00001c10
        /*022c*/ 	.word	0x000000ff
        /*0230*/ 	.word	0x00000000
        /*0234*/ 	.short	0x010a
        /*0236*/ 	.byte	0x06
	.zero		1


	//   ....[26]....
        /*0238*/ 	.word	0x00001c50
        /*023c*/ 	.word	0x000000ff
        /*0240*/ 	.word	0x00000000
        /*0244*/ 	.short	0x010a
        /*0246*/ 	.byte	0x06
	.zero		1


	//   ....[27]....
        /*0248*/ 	.word	0x00002610
        /*024c*/ 	.word	0x000000ff
        /*0250*/ 	.word	0x00000000
        /*0254*/ 	.short	0x010a
        /*0256*/ 	.byte	0x10
	.zero		1


	//   ....[28]....
        /*0258*/ 	.word	0x00002650
        /*025c*/ 	.word	0x000000ff
        /*0260*/ 	.word	0x00000000
        /*0264*/ 	.short	0x010a
        /*0266*/ 	.byte	0x10
	.zero		1


	//   ....[29]....
        /*0268*/ 	.word	0x00002d70
        /*026c*/ 	.word	0x00000015
        /*0270*/ 	.word	0x00000000
        /*0274*/ 	.short	0x0101
        /*0276*/ 	.byte	0x3f
	.zero		1


	//   ....[30]....
        /*0278*/ 	.word	0x000032f0
        /*027c*/ 	.word	0x00000013
        /*0280*/ 	.word	0x00000000
        /*0284*/ 	.short	0x0101
        /*0286*/ 	.byte	0x16
	.zero		1


	//   ....[31]....
        /*0288*/ 	.word	0x00003400
        /*028c*/ 	.word	0x00000013
        /*0290*/ 	.word	0x00000000
        /*0294*/ 	.short	0x0101
        /*0296*/ 	.byte	0x3f
	.zero		1


	//   ....[32]....
        /*0298*/ 	.word	0x000034c0
        /*029c*/ 	.word	0x000000ff
        /*02a0*/ 	.word	0x00000008
        /*02a4*/ 	.short	0x010a
        /*02a6*/ 	.byte	0x0b
	.zero		1


	//   ....[33]....
        /*02a8*/ 	.word	0x00007d60
        /*02ac*/ 	.word	0x00000004
        /*02b0*/ 	.word	0x00000000
        /*02b4*/ 	.short	0x0101
        /*02b6*/ 	.byte	0x16
	.zero		1


	//   ....[34]....
        /*02b8*/ 	.word	0x00008690
        /*02bc*/ 	.word	0x00000015
        /*02c0*/ 	.word	0x00000048
        /*02c4*/ 	.short	0x010a
        /*02c6*/ 	.byte	0x3f
	.zero		1


	//   ....[35]....
        /*02c8*/ 	.word	0x00008a20
        /*02cc*/ 	.word	0x0000000a
        /*02d0*/ 	.word	0x000000c8
        /*02d4*/ 	.short	0x0101
        /*02d6*/ 	.byte	0x3f
	.zero		1


	//   ....[36]....
        /*02d8*/ 	.word	0x00009190
        /*02dc*/ 	.word	0x00000005
        /*02e0*/ 	.word	0x00000000
        /*02e4*/ 	.short	0x010a
        /*02e6*/ 	.byte	0x3f
	.zero		1


	//   ....[37]....
        /*02e8*/ 	.word	0x00009210
        /*02ec*/ 	.word	0x00000007
        /*02f0*/ 	.word	0x00000000
        /*02f4*/ 	.short	0x010a
        /*02f6*/ 	.byte	0x3f
	.zero		1


	//   ....[38]....
        /*02f8*/ 	.word	0x000092a0
        /*02fc*/ 	.word	0x00000006
        /*0300*/ 	.word	0x00000000
        /*0304*/ 	.short	0x010a
        /*0306*/ 	.byte	0x3f
	.zero		1


	//   ....[39]....
        /*0308*/ 	.word	0x00009330
        /*030c*/ 	.word	0x00000009
        /*0310*/ 	.word	0x00000000
        /*0314*/ 	.short	0x010a
        /*0316*/ 	.byte	0x3f
	.zero		1


	//   ....[40]....
        /*0318*/ 	.word	0x000093c0
        /*031c*/ 	.word	0x00000006
        /*0320*/ 	.word	0x00000000
        /*0324*/ 	.short	0x010a
        /*0326*/ 	.byte	0x3f
	.zero		1


	//   ....[41]....
        /*0328*/ 	.word	0x00009450
        /*032c*/ 	.word	0x00000009
        /*0330*/ 	.word	0x00000000
        /*0334*/ 	.short	0x010a
        /*0336*/ 	.byte	0x3f
	.zero		1


	//   ....[42]....
        /*0338*/ 	.word	0x000094e0
        /*033c*/ 	.word	0x00000008
        /*0340*/ 	.word	0x00000000
        /*0344*/ 	.short	0x010a
        /*0346*/ 	.byte	0x3f
	.zero		1


	//   ....[43]....
        /*0348*/ 	.word	0x00009570
        /*034c*/ 	.word	0x0000000b
        /*0350*/ 	.word	0x00000000
        /*0354*/ 	.short	0x010a
        /*0356*/ 	.byte	0x3f
	.zero		1


	//   ....[44]....
        /*0358*/ 	.word	0x00009600
        /*035c*/ 	.word	0x00000003
        /*0360*/ 	.word	0x00000000
        /*0364*/ 	.short	0x010a
        /*0366*/ 	.byte	0x3f
	.zero		1


	//   ....[45]....
        /*0368*/ 	.word	0x00009670
        /*036c*/ 	.word	0x00000013
        /*0370*/ 	.word	0xfffffff8
        /*0374*/ 	.short	0x010a
        /*0376*/ 	.byte	0x3f
	.zero		1


	//   ....[46]....
        /*0378*/ 	.word	0x000096d0
        /*037c*/ 	.word	0x00000013
        /*0380*/ 	.word	0x00000000
        /*0384*/ 	.short	0x010a
        /*0386*/ 	.byte	0x3f
	.zero		1


	//   ....[47]....
        /*0388*/ 	.word	0x00009730
        /*038c*/ 	.word	0x00000015
        /*0390*/ 	.word	0x00000000
        /*0394*/ 	.short	0x010a
        /*0396*/ 	.byte	0x3f
	.zero		1


	//   ....[48]....
        /*0398*/ 	.word	0x00009790
        /*039c*/ 	.word	0x00000013
        /*03a0*/ 	.word	0x00000008
        /*03a4*/ 	.short	0x010a
        /*03a6*/ 	.byte	0x3f
	.zero		1


	//   ....[49]....
        /*03a8*/ 	.word	0x00009860
        /*03ac*/ 	.word	0x00000015
        /*03b0*/ 	.word	0x00000048
        /*03b4*/ 	.short	0x010a
        /*03b6*/ 	.byte	0x3f
	.zero		1


	//   ....[50]....
        /*03b8*/ 	.word	0x00009940
        /*03bc*/ 	.word	0x00000005
        /*03c0*/ 	.word	0x00000000
        /*03c4*/ 	.short	0x010a
        /*03c6*/ 	.byte	0x3f
	.zero		1


	//   ....[51]....
        /*03c8*/ 	.word	0x00009990
        /*03cc*/ 	.word	0x00000007
        /*03d0*/ 	.word	0x00000000
        /*03d4*/ 	.short	0x010a
        /*03d6*/ 	.byte	0x3f
	.zero		1


	//   ....[52]....
        /*03d8*/ 	.word	0x000099e0
        /*03dc*/ 	.word	0x00000006
        /*03e0*/ 	.word	0x00000000
        /*03e4*/ 	.short	0x010a
        /*03e6*/ 	.byte	0x3f
	.zero		1


	//   ....[53]....
        /*03e8*/ 	.word	0x00009a30
        /*03ec*/ 	.word	0x00000009
        /*03f0*/ 	.word	0x00000000
        /*03f4*/ 	.short	0x010a
        /*03f6*/ 	.byte	0x3f
	.zero		1


	//   ....[54]....
        /*03f8*/ 	.word	0x00009a80
        /*03fc*/ 	.word	0x00000006
        /*0400*/ 	.word	0x00000000
        /*0404*/ 	.short	0x010a
        /*0406*/ 	.byte	0x3f
	.zero		1


	//   ....[55]....
        /*0408*/ 	.word	0x00009ad0
        /*040c*/ 	.word	0x00000009
        /*0410*/ 	.word	0x00000000
        /*0414*/ 	.short	0x010a
        /*0416*/ 	.byte	0x3f
	.zero		1


	//   ....[56]....
        /*0418*/ 	.word	0x00009b20
        /*041c*/ 	.word	0x00000008
        /*0420*/ 	.word	0x00000000
        /*0424*/ 	.short	0x010a
        /*0426*/ 	.byte	0x3f
	.zero		1


	//   ....[57]....
        /*0428*/ 	.word	0x00009b70
        /*042c*/ 	.word	0x0000000b
        /*0430*/ 	.word	0x00000000
        /*0434*/ 	.short	0x010a
        /*0436*/ 	.byte	0x3f
	.zero		1


	//----- nvinfo : EIATTR_NUM_MBARRIERS
	.align		4
.L_28:
        /*0438*/ 	.byte	0x03, 0x38
        /*043a*/ 	.short	0x0018


	//----- nvinfo : EIATTR_EXIT_INSTR_OFFSETS
	.align		4
        /*043c*/ 	.byte	0x04, 0x1c
        /*043e*/ 	.short	(.L_30 - .L_29)


	//   ....[0]....
.L_29:
        /*0440*/ 	.word	0x00001470


	//   ....[1]....
        /*0444*/ 	.word	0x000014d0


	//   ....[2]....
        /*0448*/ 	.word	0x00008370


	//   ....[3]....
        /*044c*/ 	.word	0x000083a0


	//   ....[4]....
        /*0450*/ 	.word	0x00009650


	//----- nvinfo : EIATTR_MAX_THREADS
	.align		4
.L_30:
        /*0454*/ 	.byte	0x04, 0x05
        /*0456*/ 	.short	(.L_32 - .L_31)
.L_31:
        /*0458*/ 	.word	0x00000180
        /*045c*/ 	.word	0x00000001
        /*0460*/ 	.word	0x00000001


	//----- nvinfo : EIATTR_CRS_STACK_SIZE
	.align		4
.L_32:
        /*0464*/ 	.byte	0x04, 0x1e
        /*0466*/ 	.short	(.L_34 - .L_33)
.L_33:
        /*0468*/ 	.word	0x00000000


	//----- nvinfo : EIATTR_CBANK_PARAM_SIZE
	.align		4
.L_34:
        /*046c*/ 	.byte	0x03, 0x19
        /*046e*/ 	.short	0x0470


	//----- nvinfo : EIATTR_PARAM_CBANK
	.align		4
        /*0470*/ 	.byte	0x04, 0x0a
        /*0472*/ 	.short	(.L_36 - .L_35)
	.align		4
.L_35:
        /*0474*/ 	.word	index@(.nv.constant0._ZN7cutlass13device_kernelINS_4gemm6kernel13GemmUniversalIN4cute5tupleIJiiiiEEENS1_10collective13CollectiveMmaINS1_37MainloopSm90TmaGmmaWarpSpecializedFP8ILi9ENS5_IJNS4_1CILi8EEENSA_ILi1EEESC_EEENS1_32KernelTmaWarpSpecializedPingpongEEENS5_IJNSA_ILi64EEENSA_ILi128EEESH_EEENS_12float_e5m2_tENS5_IJlSC_lEEESJ_SK_NS4_8TiledMMAINS4_8MMA_AtomIJNS4_4SM904GMMA31MMA_64x128x32_F32E5M2E5M2_SS_TNILNSO_7ScaleInE1ELSQ_1EEEEEENS4_6LayoutINS5_IJSC_SC_SC_EEENS5_IJNSA_ILi0EEESV_SV_EEEEENS5_IJNS4_10UnderscoreESY_SY_EEEEENS4_13SM90_TMA_LOADENS4_14ComposedLayoutINS4_7SwizzleILi3ELi4ELi3EEENS4_18smem_ptr_flag_bitsILi8EEENST_INS5_IJSB_SH_EEENS5_IJSH_SC_EEEEEEEvNS4_8identityENS4_23SM90_TMA_LOAD_MULTICASTES1A_vS1B_EENS_8epilogue10collective6detail29Sm90TmaWarpSpecializedAdapterINS1F_15DefaultEpilogueISJ_SK_SK_NS1E_6thread17LinearCombinationISJ_Li1EffLNS1J_9ScaleType4KindE0ELNS_15FloatRoundStyleE2ESJ_EENS1_15EpilogueDefaultEEEEEvvEEEEvNT_6ParamsE)
        /*0478*/ 	.short	0x0210
        /*047a*/ 	.short	0x0470


	//----- nvinfo : EIATTR_SW_WAR
	.align		4
.L_36:
        /*047c*/ 	.byte	0x04, 0x36
        /*047e*/ 	.short	(.L_38 - .L_37)
.L_37:
        /*0480*/ 	.word	0x00000008
.L_38:


//--------------------- .nv.callgraph             --------------------------
	.section	.nv.callgraph,"",@"SHT_CUDA_CALLGRAPH"
	.align	4
	.sectionentsize	8
	.align		4
        /*0000*/ 	.word	0x00000000
	.align		4
        /*0004*/ 	.word	0xffffffff
	.align		4
        /*0008*/ 	.word	0x00000000
	.align		4
        /*000c*/ 	.word	0xfffffffe
	.align		4
        /*0010*/ 	.word	0x00000000
	.align		4
        /*0014*/ 	.word	0xfffffffd
	.align		4
        /*0018*/ 	.word	0x00000000
	.align		4
        /*001c*/ 	.word	0xfffffffc


//--------------------- .nv.constant4             --------------------------
	.section	.nv.constant4,"a",@progbits
	.align	8
	.align		8
.nv.constant4:
        /*0000*/ 	.dword	_ZN40_INTERNAL_e7f77087_4_k_cu_7e76bd3c_212234cuda3std3__45__cpo5beginE
	.align		8
        /*0008*/ 	.dword	_ZN40_INTERNAL_e7f77087_4_k_cu_7e76bd3c_212234cuda3std3__45__cpo3endE
	.align		8
        /*0010*/ 	.dword	_ZN40_INTERNAL_e7f77087_4_k_cu_7e76bd3c_212234cuda3std3__45__cpo6cbeginE
	.align		8
        /*0018*/ 	.dword	_ZN40_INTERNAL_e7f77087_4_k_cu_7e76bd3c_212234cuda3std3__45__cpo4cendE
	.align		8
        /*0020*/ 	.dword	_ZN40_INTERNAL_e7f77087_4_k_cu_7e76bd3c_212234cuda3std3__442_GLOBAL__N__e7f77087_4_k_cu_7e76bd3c_212236ignoreE
	.align		8
        /*0028*/ 	.dword	_ZN40_INTERNAL_e7f77087_4_k_cu_7e76bd3c_212234cuda3std3__419piecewise_constructE
	.align		8
        /*0030*/ 	.dword	_ZN40_INTERNAL_e7f77087_4_k_cu_7e76bd3c_212234cuda3std3__48in_placeE
	.align		8
        /*0038*/ 	.dword	_ZN40_INTERNAL_e7f77087_4_k_cu_7e76bd3c_212234cuda3std6ranges3__45__cpo4swapE
	.align		8
        /*0040*/ 	.dword	_ZN40_INTERNAL_e7f77087_4_k_cu_7e76bd3c_212234cuda3std6ranges3__45__cpo9iter_moveE
	.align		8
        /*0048*/ 	.dword	_ZN40_INTERNAL_e7f77087_4_k_cu_7e76bd3c_212234cute7productE
	.align		8
        /*0050*/ 	.dword	_ZN40_INTERNAL_e7f77087_4_k_cu_7e76bd3c_212234cute1_E


//--------------------- .text._ZN7cutlass13device_kernelINS_4gemm6kernel13GemmUniversalIN4cute5tupleIJiiiiEEENS1_10collective13CollectiveMmaINS1_37MainloopSm90TmaGmmaWarpSpecializedFP8ILi9ENS5_IJNS4_1CILi8EEENSA_ILi1EEESC_EEENS1_32KernelTmaWarpSpecializedPingpongEEENS5_IJNSA_ILi64EEENSA_ILi128EEESH_EEENS_12float_e5m2_tENS5_IJlSC_lEEESJ_SK_NS4_8TiledMMAINS4_8MMA_AtomIJNS4_4SM904GMMA31MMA_64x128x32_F32E5M2E5M2_SS_TNILNSO_7ScaleInE1ELSQ_1EEEEEENS4_6LayoutINS5_IJSC_SC_SC_EEENS5_IJNSA_ILi0EEESV_SV_EEEEENS5_IJNS4_10UnderscoreESY_SY_EEEEENS4_13SM90_TMA_LOADENS4_14ComposedLayoutINS4_7SwizzleILi3ELi4ELi3EEENS4_18smem_ptr_flag_bitsILi8EEENST_INS5_IJSB_SH_EEENS5_IJSH_SC_EEEEEEEvNS4_8identityENS4_23SM90_TMA_LOAD_MULTICASTES1A_vS1B_EENS_8epilogue10collective6detail29Sm90TmaWarpSpecializedAdapterINS1F_15DefaultEpilogueISJ_SK_SK_NS1E_6thread17LinearCombinationISJ_Li1EffLNS1J_9ScaleType4KindE0ELNS_15FloatRoundStyleE2ESJ_EENS1_15EpilogueDefaultEEEEEvvEEEEvNT_6ParamsE --------------------------
	.section	.text._ZN7cutlass13device_kernelINS_4gemm6kernel13GemmUniversalIN4cute5tupleIJiiiiEEENS1_10collective13CollectiveMmaINS1_37MainloopSm90TmaGmmaWarpSpecializedFP8ILi9ENS5_IJNS4_1CILi8EEENSA_ILi1EEESC_EEENS1_32KernelTmaWarpSpecializedPingpongEEENS5_IJNSA_ILi64EEENSA_ILi128EEESH_EEENS_12float_e5m2_tENS5_IJlSC_lEEESJ_SK_NS4_8TiledMMAINS4_8MMA_AtomIJNS4_4SM904GMMA31MMA_64x128x32_F32E5M2E5M2_SS_TNILNSO_7ScaleInE1ELSQ_1EEEEEENS4_6LayoutINS5_IJSC_SC_SC_EEENS5_IJNSA_ILi0EEESV_SV_EEEEENS5_IJNS4_10UnderscoreESY_SY_EEEEENS4_13SM90_TMA_LOADENS4_14ComposedLayoutINS4_7SwizzleILi3ELi4ELi3EEENS4_18smem_ptr_flag_bitsILi8EEENST_INS5_IJSB_SH_EEENS5_IJSH_SC_EEEEEEEvNS4_8identityENS4_23SM90_TMA_LOAD_MULTICASTES1A_vS1B_EENS_8epilogue10collective6detail29Sm90TmaWarpSpecializedAdapterINS1F_15DefaultEpilogueISJ_SK_SK_NS1E_6thread17LinearCombinationISJ_Li1EffLNS1J_9ScaleType4KindE0ELNS_15FloatRoundStyleE2ESJ_EENS1_15EpilogueDefaultEEEEEvvEEEEvNT_6ParamsE,"ax",@progbits
	.align	128
.text._ZN7cutlass13device_kernelINS_4gemm6kernel13GemmUniversalIN4cute5tupleIJiiiiEEENS1_10collective13CollectiveMmaINS1_37MainloopSm90TmaGmmaWarpSpecializedFP8ILi9ENS5_IJNS4_1CILi8EEENSA_ILi1EEESC_EEENS1_32KernelTmaWarpSpecializedPingpongEEENS5_IJNSA_ILi64EEENSA_ILi128EEESH_EEENS_12float_e5m2_tENS5_IJlSC_lEEESJ_SK_NS4_8TiledMMAINS4_8MMA_AtomIJNS4_4SM904GMMA31MMA_64x128x32_F32E5M2E5M2_SS_TNILNSO_7ScaleInE1ELSQ_1EEEEEENS4_6LayoutINS5_IJSC_SC_SC_EEENS5_IJNSA_ILi0EEESV_SV_EEEEENS5_IJNS4_10UnderscoreESY_SY_EEEEENS4_13SM90_TMA_LOADENS4_14ComposedLayoutINS4_7SwizzleILi3ELi4ELi3EEENS4_18smem_ptr_flag_bitsILi8EEENST_INS5_IJSB_SH_EEENS5_IJSH_SC_EEEEEEEvNS4_8identityENS4_23SM90_TMA_LOAD_MULTICASTES1A_vS1B_EENS_8epilogue10collective6detail29Sm90TmaWarpSpecializedAdapterINS1F_15DefaultEpilogueISJ_SK_SK_NS1E_6thread17LinearCombinationISJ_Li1EffLNS1J_9ScaleType4KindE0ELNS_15FloatRoundStyleE2ESJ_EENS1_15EpilogueDefaultEEEEEvvEEEEvNT_6ParamsE:
        .type           _ZN7cutlass13device_kernelINS_4gemm6kernel13GemmUniversalIN4cute5tupleIJiiiiEEENS1_10collective13CollectiveMmaINS1_37MainloopSm90TmaGmmaWarpSpecializedFP8ILi9ENS5_IJNS4_1CILi8EEENSA_ILi1EEESC_EEENS1_32KernelTmaWarpSpecializedPingpongEEENS5_IJNSA_ILi64EEENSA_ILi128EEESH_EEENS_12float_e5m2_tENS5_IJlSC_lEEESJ_SK_NS4_8TiledMMAINS4_8MMA_AtomIJNS4_4SM904GMMA31MMA_64x128x32_F32E5M2E5M2_SS_TNILNSO_7ScaleInE1ELSQ_1EEEEEENS4_6LayoutINS5_IJSC_SC_SC_EEENS5_IJNSA_ILi0EEESV_SV_EEEEENS5_IJNS4_10UnderscoreESY_SY_EEEEENS4_13SM90_TMA_LOADENS4_14ComposedLayoutINS4_7SwizzleILi3ELi4ELi3EEENS4_18smem_ptr_flag_bitsILi8EEENST_INS5_IJSB_SH_EEENS5_IJSH_SC_EEEEEEEvNS4_8identityENS4_23SM90_TMA_LOAD_MULTICASTES1A_vS1B_EENS_8epilogue10collective6detail29Sm90TmaWarpSpecializedAdapterINS1F_15DefaultEpilogueISJ_SK_SK_NS1E_6thread17LinearCombinationISJ_Li1EffLNS1J_9ScaleType4KindE0ELNS_15FloatRoundStyleE2ESJ_EENS1_15EpilogueDefaultEEEEEvvEEEEvNT_6ParamsE,@function
        .size           _ZN7cutlass13device_kernelINS_4gemm6kernel13GemmUniversalIN4cute5tupleIJiiiiEEENS1_10collective13CollectiveMmaINS1_37MainloopSm90TmaGmmaWarpSpecializedFP8ILi9ENS5_IJNS4_1CILi8EEENSA_ILi1EEESC_EEENS1_32KernelTmaWarpSpecializedPingpongEEENS5_IJNSA_ILi64EEENSA_ILi128EEESH_EEENS_12float_e5m2_tENS5_IJlSC_lEEESJ_SK_NS4_8TiledMMAINS4_8MMA_AtomIJNS4_4SM904GMMA31MMA_64x128x32_F32E5M2E5M2_SS_TNILNSO_7ScaleInE1ELSQ_1EEEEEENS4_6LayoutINS5_IJSC_SC_SC_EEENS5_IJNSA_ILi0EEESV_SV_EEEEENS5_IJNS4_10UnderscoreESY_SY_EEEEENS4_13SM90_TMA_LOADENS4_14ComposedLayoutINS4_7SwizzleILi3ELi4ELi3EEENS4_18smem_ptr_flag_bitsILi8EEENST_INS5_IJSB_SH_EEENS5_IJSH_SC_EEEEEEEvNS4_8identityENS4_23SM90_TMA_LOAD_MULTICASTES1A_vS1B_EENS_8epilogue10collective6detail29Sm90TmaWarpSpecializedAdapterINS1F_15DefaultEpilogueISJ_SK_SK_NS1E_6thread17LinearCombinationISJ_Li1EffLNS1J_9ScaleType4KindE0ELNS_15FloatRoundStyleE2ESJ_EENS1_15EpilogueDefaultEEEEEvvEEEEvNT_6ParamsE,(.L_x_219 - _ZN7cutlass13device_kernelINS_4gemm6kernel13GemmUniversalIN4cute5tupleIJiiiiEEENS1_10collective13CollectiveMmaINS1_37MainloopSm90TmaGmmaWarpSpecializedFP8ILi9ENS5_IJNS4_1CILi8EEENSA_ILi1EEESC_EEENS1_32KernelTmaWarpSpecializedPingpongEEENS5_IJNSA_ILi64EEENSA_ILi128EEESH_EEENS_12float_e5m2_tENS5_IJlSC_lEEESJ_SK_NS4_8TiledMMAINS4_8MMA_AtomIJNS4_4SM904GMMA31MMA_64x128x32_F32E5M2E5M2_SS_TNILNSO_7ScaleInE1ELSQ_1EEEEEENS4_6LayoutINS5_IJSC_SC_SC_EEENS5_IJNSA_ILi0EEESV_SV_EEEEENS5_IJNS4_10UnderscoreESY_SY_EEEEENS4_13SM90_TMA_LOADENS4_14ComposedLayoutINS4_7SwizzleILi3ELi4ELi3EEENS4_18smem_ptr_flag_bitsILi8EEENST_INS5_IJSB_SH_EEENS5_IJSH_SC_EEEEEEEvNS4_8identityENS4_23SM90_TMA_LOAD_MULTICASTES1A_vS1B_EENS_8epilogue10collective6detail29Sm90TmaWarpSpecializedAdapterINS1F_15DefaultEpilogueISJ_SK_SK_NS1E_6thread17LinearCombinationISJ_Li1EffLNS1J_9ScaleType4KindE0ELNS_15FloatRoundStyleE2ESJ_EENS1_15EpilogueDefaultEEEEEvvEEEEvNT_6ParamsE)
        .other          _ZN7cutlass13device_kernelINS_4gemm6kernel13GemmUniversalIN4cute5tupleIJiiiiEEENS1_10collective13CollectiveMmaINS1_37MainloopSm90TmaGmmaWarpSpecializedFP8ILi9ENS5_IJNS4_1CILi8EEENSA_ILi1EEESC_EEENS1_32KernelTmaWarpSpecializedPingpongEEENS5_IJNSA_ILi64EEENSA_ILi128EEESH_EEENS_12float_e5m2_tENS5_IJlSC_lEEESJ_SK_NS4_8TiledMMAINS4_8MMA_AtomIJNS4_4SM904GMMA31MMA_64x128x32_F32E5M2E5M2_SS_TNILNSO_7ScaleInE1ELSQ_1EEEEEENS4_6LayoutINS5_IJSC_SC_SC_EEENS5_IJNSA_ILi0EEESV_SV_EEEEENS5_IJNS4_10UnderscoreESY_SY_EEEEENS4_13SM90_TMA_LOADENS4_14ComposedLayoutINS4_7SwizzleILi3ELi4ELi3EEENS4_18smem_ptr_flag_bitsILi8EEENST_INS5_IJSB_SH_EEENS5_IJSH_SC_EEEEEEEvNS4_8identityENS4_23SM90_TMA_LOAD_MULTICASTES1A_vS1B_EENS_8epilogue10collective6detail29Sm90TmaWarpSpecializedAdapterINS1F_15DefaultEpilogueISJ_SK_SK_NS1E_6thread17LinearCombinationISJ_Li1EffLNS1J_9ScaleType4KindE0ELNS_15FloatRoundStyleE2ESJ_EENS1_15EpilogueDefaultEEEEEvvEEEEvNT_6ParamsE,@"STO_CUDA_ENTRY STV_DEFAULT"
_ZN7cutlass13device_kernelINS_4gemm6kernel13GemmUniversalIN4cute5tupleIJiiiiEEENS1_10collective13CollectiveMmaINS1_37MainloopSm90TmaGmmaWarpSpecializedFP8ILi9ENS5_IJNS4_1CILi8EEENSA_ILi1EEESC_EEENS1_32KernelTmaWarpSpecializedPingpongEEENS5_IJNSA_ILi64EEENSA_ILi128EEESH_EEENS_12float_e5m2_tENS5_IJlSC_lEEESJ_SK_NS4_8TiledMMAINS4_8MMA_AtomIJNS4_4SM904GMMA31MMA_64x128x32_F32E5M2E5M2_SS_TNILNSO_7ScaleInE1ELSQ_1EEEEEENS4_6LayoutINS5_IJSC_SC_SC_EEENS5_IJNSA_ILi0EEESV_SV_EEEEENS5_IJNS4_10UnderscoreESY_SY_EEEEENS4_13SM90_TMA_LOADENS4_14ComposedLayoutINS4_7SwizzleILi3ELi4ELi3EEENS4_18smem_ptr_flag_bitsILi8EEENST_INS5_IJSB_SH_EEENS5_IJSH_SC_EEEEEEEvNS4_8identityENS4_23SM90_TMA_LOAD_MULTICASTES1A_vS1B_EENS_8epilogue10collective6detail29Sm90TmaWarpSpecializedAdapterINS1F_15DefaultEpilogueISJ_SK_SK_NS1E_6thread17LinearCombinationISJ_Li1EffLNS1J_9ScaleType4KindE0ELNS_15FloatRoundStyleE2ESJ_EENS1_15EpilogueDefaultEEEEEvvEEEEvNT_6ParamsE:
[----:B------:R-:W-:Y:S01]  /*0000*/  LDC R1, c[0x0][0x28] ;  /* 0x00000a00ff017b82 */ /* 0x000fe20000000800 */
[----:B------:R-:W0:Y:S01]  /*0010*/  S2R R11, SR_TID.X ;  /* 0x00000000000b7919 */ /* 0x000e220000002100 */
[----:B------:R-:W-:Y:S01]  /*0020*/  ELECT P0, URZ, PT ;  /* 0x00000000003f782f */ /* 0x000fe20003800000 */
[----:B------:R-:W-:Y:S01]  /*0030*/  BSSY B0, `(.L_x_0) ;  /* 0x000000f000007945 */ /* 0x000fe20003800000 */
[--C-:B0-----:R-:W-:Y:S02]  /*0040*/  SHF.R.U32.HI R0, RZ, 0x5, R11.reuse ;  /* 0x00000005ff007819 */ /* 0x101fe4000001160b */
[----:B------:R-:W-:-:S03]  /*0050*/  SHF.R.U32.HI R5, RZ, 0x7, R11 ;  /* 0x00000007ff057819 */ /* 0x000fc6000001160b */
[----:B------:R-:W0:Y:S04]  /*0060*/  SHFL.IDX PT, R2, R0, RZ, 0x1f ;  /* 0x00001fff00027589 */ /* 0x000e2800000e0000 */
[----:B------:R1:W2:Y:S01]  /*0070*/  SHFL.IDX PT, R6, R5, RZ, 0x1f ;  /* 0x00001fff05067589 */ /* 0x0002a200000e0000 */
[----:B0-----:R-:W-:-:S13]  /*0080*/  ISETP.NE.OR P0, PT, R2, RZ, !P0 ;  /* 0x000000ff0200720c */ /* 0x001fda0004705670 */
[----:B-12---:R-:W-:Y:S05]  /*0090*/  @P0 BRA `(.L_x_1) ;  /* 0x0000000000200947 */ /* 0x006fea0003800000 */
[----:B------:R-:W-:Y:S02]  /*00a0*/  ULDC.64 UR4, c[0x0][0x198] ;  /* 0x0000660000047ab9 */ /* 0x000fe40000000a00 */
[----:B------:R-:W-:Y:S02]  /*00b0*/  UIADD3 UR6, UP0, UR4, 0xf0, URZ ;  /* 0x000000f004067890 */ /* 0x000fe4000ff1e03f */
[----:B------:R-:W-:Y:S02]  /*00c0*/  UIADD3 UR4, UP1, UR4, 0x1f0, URZ ;  /* 0x000001f004047890 */ /* 0x000fe4000ff3e03f */
[----:B------:R-:W-:Y:S02]  /*00d0*/  UIADD3.X UR7, URZ, UR5, URZ, UP0, !UPT ;  /* 0x000000053f077290 */ /* 0x000fe400087fe43f */
[----:B------:R-:W-:-:S07]  /*00e0*/  UIADD3.X UR5, URZ, UR5, URZ, UP1, !UPT ;  /* 0x000000053f057290 */ /* 0x000fce0008ffe43f */
[----:B------:R0:W-:Y:S02]  /*00f0*/  UTMACCTL.PF [UR6] ;  /* 0x00000000060079b9 */ /* 0x0001e40008040000 */
[----:B------:R0:W-:Y:S02]  /*0100*/  UTMACCTL.PF [UR4] ;  /* 0x00000000040079b9 */ /* 0x0001e40008040000 */
[----:B0-----:R-:W-:Y:S01]  /*0110*/  NOP ;  /* 0x0000000000007918 */ /* 0x001fe20000000000 */
.L_x_1:
[----:B------:R-:W-:Y:S05]  /*0120*/  BSYNC B0 ;  /* 0x0000000000007941 */ /* 0x000fea0003800000 */
.L_x_0:
[----:B------:R-:W0:Y:S01]  /*0130*/  SHFL.IDX PT, R3, R0, RZ, 0x1f ;  /* 0x00001fff00037589 */ /* 0x000e2200000e0000 */
[----:B------:R-:W-:-:S04]  /*0140*/  SHF.R.S32.HI R4, RZ, 0x1f, R11 ;  /* 0x0000001fff047819 */ /* 0x000fc8000001140b */
[----:B------:R-:W-:-:S04]  /*0150*/  LEA.HI R4, R4, R11, RZ, 0x7 ;  /* 0x0000000b04047211 */ /* 0x000fc800078f38ff */
[----:B------:R-:W-:Y:S02]  /*0160*/  LOP3.LUT R4, R4, 0xffffff80, RZ, 0xc0, !PT ;  /* 0xffffff8004047812 */ /* 0x000fe400078ec0ff */
[----:B0-----:R-:W-:-:S13]  /*0170*/  ISETP.NE.AND P0, PT, R3, RZ, PT ;  /* 0x000000ff0300720c */ /* 0x001fda0003f05270 */
[----:B------:R-:W-:Y:S05]  /*0180*/  @P0 BRA `(.L_x_2) ;  /* 0x00000000008c0947 */ /* 0x000fea0003800000 */
[----:B------:R-:W-:Y:S01]  /*0190*/  ELECT P0, URZ, PT ;  /* 0x00000000003f782f */ /* 0x000fe20003800000 */
[----:B------:R-:W-:-:S12]  /*01a0*/  BSSY B0, `(.L_x_2) ;  /* 0x0000021000007945 */ /* 0x000fd80003800000 */
[----:B------:R-:W-:Y:S05]  /*01b0*/  @!P0 BRA `(.L_x_3) ;  /* 0x00000000007c8947 */ /* 0x000fea0003800000 */
[----:B------:R-:W0:Y:S01]  /*01c0*/  S2UR UR8, SR_CgaCtaId ;  /* 0x00000000000879c3 */ /* 0x000e220000008800 */
[----:B------:R-:W-:Y:S01]  /*01d0*/  UMOV UR4, 0x400 ;  /* 0x0000040000047882 */ /* 0x000fe20000000000 */
[----:B------:R-:W-:Y:S01]  /*01e0*/  UMOV UR5, 0x1 ;  /* 0x0000000100057882 */ /* 0x000fe20000000000 */
[----:B------:R-:W-:Y:S02]  /*01f0*/  UMOV UR6, 0x8 ;  /* 0x0000000800067882 */ /* 0x000fe40000000000 */
[----:B------:R-:W-:-:S04]  /*0200*/  UIADD3 UR6, -UR6, 0x100000, URZ ;  /* 0x0010000006067890 */ /* 0x000fc8000fffe13f */
[----:B------:R-:W-:Y:S02]  /*0210*/  USHF.L.U32 UR7, UR6, 0xb, URZ ;  /* 0x0000000b06077899 */ /* 0x000fe4000800063f */
[----:B------:R-:W-:Y:S02]  /*0220*/  USHF.L.U32 UR6, UR6, 0x1, URZ ;  /* 0x0000000106067899 */ /* 0x000fe4000800063f */
[----:B0-----:R-:W-:Y:S02]  /*0230*/  ULEA UR8, UR8, UR4, 0x18 ;  /* 0x0000000408087291 */ /* 0x001fe4000f8ec03f */
[----:B------:R-:W-:-:S04]  /*0240*/  UIADD3 UR4, -UR5, 0x100000, URZ ;  /* 0x0010000005047890 */ /* 0x000fc8000fffe13f */
[----:B------:R-:W-:Y:S02]  /*0250*/  USHF.L.U32 UR5, UR4, 0xb, URZ ;  /* 0x0000000b04057899 */ /* 0x000fe4000800063f */
[----:B------:R-:W-:Y:S01]  /*0260*/  USHF.L.U32 UR4, UR4, 0x1, URZ ;  /* 0x0000000104047899 */ /* 0x000fe2000800063f */
[----:B------:R-:W0:Y:S11]  /*0270*/  FENCE.VIEW.ASYNC.S ;  /* 0x00000000000073c6 */ /* 0x000e360000000000 */
[----:B0-----:R0:W1:Y:S01]  /*0280*/  SYNCS.EXCH.64 URZ, [UR8], UR4 ;  /* 0x00000004083f75b2 */ /* 0x0010620008000100 */
[----:B------:R0:W2:Y:S01]  /*0290*/  SYNCS.EXCH.64 URZ, [UR8+0x48], UR6 ;  /* 0x00004806083f75b2 */ /* 0x0000a20008000100 */
[----:B------:R0:W3:Y:S01]  /*02a0*/  SYNCS.EXCH.64 URZ, [UR8+0x8], UR4 ;  /* 0x00000804083f75b2 */ /* 0x0000e20008000100 */
[----:B------:R0:W4:Y:S01]  /*02b0*/  SYNCS.EXCH.64 URZ, [UR8+0x50], UR6 ;  /* 0x00005006083f75b2 */ /* 0x0001220008000100 */
[----:B------:R0:W0:Y:S01]  /*02c0*/  SYNCS.EXCH.64 URZ, [UR8+0x10], UR4 ;  /* 0x00001004083f75b2 */ /* 0x0000220008000100 */
        /* <DEDUP_REMOVED lines=13> */
[----:B------:R-:W-:Y:S01]  /*03a0*/  NOP ;  /* 0x0000000000007918 */ /* 0x000fe20000000000 */
.L_x_3:
[----:B0-----:R-:W-:Y:S05]  /*03b0*/  BSYNC B0 ;  /* 0x0000000000007941 */ /* 0x001fea0003800000 */
.L_x_2:
[----:B------:R-:W-:Y:S01]  /*03c0*/  IMAD.IADD R10, R11, 0x1, -R4 ;  /* 0x000000010b0a7824 */ /* 0x000fe200078e0a04 */
[----:B------:R-:W0:Y:S01]  /*03d0*/  SHFL.IDX PT, R13, R0, RZ, 0x1f ;  /* 0x00001fff000d7589 */ /* 0x000e2200000e0000 */
[----:B------:R-:W5:Y:S01]  /*03e0*/  S2UR UR13, SR_CTAID.X ;  /* 0x00000000000d79c3 */ /* 0x000f620000002500 */
[----:B------:R-:W-:Y:S02]  /*03f0*/  SHF.R.S32.HI R8, RZ, 0x1f, R3 ;  /* 0x0000001fff087819 */ /* 0x000fe40000011403 */
[----:B------:R-:W-:Y:S01]  /*0400*/  ELECT P0, URZ, PT ;  /* 0x00000000003f782f */ /* 0x000fe20003800000 */
[----:B------:R5:W1:Y:S01]  /*0410*/  SHFL.IDX PT, R9, R0, RZ, 0x1f ;  /* 0x00001fff00097589 */ /* 0x000a6200000e0000 */
[----:B------:R-:W-:Y:S02]  /*0420*/  SHF.R.S32.HI R19, RZ, 0x1f, R10 ;  /* 0x0000001fff137819 */ /* 0x000fe4000001140a */
[----:B------:R-:W-:Y:S02]  /*0430*/  ELECT P1, URZ, PT ;  /* 0x00000000003f782f */ /* 0x000fe40003820000 */
[----:B------:R-:W-:Y:S01]  /*0440*/  LEA.HI R8, R8, R3, RZ, 0x2 ;  /* 0x0000000308087211 */ /* 0x000fe200078f10ff */
[----:B------:R-:W2:Y:S01]  /*0450*/  S2R R16, SR_CTAID.Y ;  /* 0x0000000000107919 */ /* 0x000ea20000002600 */
[----:B------:R-:W-:Y:S01]  /*0460*/  LEA.HI R4, R19, R10, RZ, 0x3 ;  /* 0x0000000a13047211 */ /* 0x000fe200078f18ff */
[----:B------:R-:W3:Y:S01]  /*0470*/  LDC R12, c[0x0][0x140] ;  /* 0x00005000ff0c7b82 */ /* 0x000ee20000000800 */
[----:B------:R-:W-:Y:S01]  /*0480*/  LOP3.LUT R8, R8, 0x3ffffffc, RZ, 0xc0, !PT ;  /* 0x3ffffffc08087812 */ /* 0x000fe200078ec0ff */
[----:B------:R-:W-:Y:S01]  /*0490*/  ULDC UR4, c[0x0][0x150] ;  /* 0x0000540000047ab9 */ /* 0x000fe20000000800 */
[--C-:B------:R-:W-:Y:S01]  /*04a0*/  SHF.R.S32.HI R7, RZ, 0x3, R4.reuse ;  /* 0x00000003ff077819 */ /* 0x100fe20000011404 */
[----:B------:R-:W-:Y:S01]  /*04b0*/  UMOV UR12, 0x80 ;  /* 0x00000080000c7882 */ /* 0x000fe20000000000 */
[----:B------:R-:W-:Y:S01]  /*04c0*/  SHF.R.S32.HI R4, RZ, 0x1f, R4 ;  /* 0x0000001fff047819 */ /* 0x000fe20000011404 */
[----:B------:R-:W-:Y:S01]  /*04d0*/  NOP ;  /* 0x0000000000007918 */ /* 0x000fe20000000000 */
[----:B------:R-:W-:Y:S01]  /*04e0*/  NOP ;  /* 0x0000000000007918 */ /* 0x000fe20000000000 */
[----:B------:R-:W4:Y:S01]  /*04f0*/  LDC R25, c[0x0][0x148] ;  /* 0x00005200ff197b82 */ /* 0x000f220000000800 */
[----:B------:R-:W-:Y:S01]  /*0500*/  LEA.HI R4, R4, R7, RZ, 0x2 ;  /* 0x0000000704047211 */ /* 0x000fe200078f10ff */
[C---:B------:R-:W-:Y:S01]  /*0510*/  VIADD R40, R6.reuse, 0xffffffff ;  /* 0xffffffff06287836 */ /* 0x040fe20000000000 */
[----:B------:R-:W-:-:S02]  /*0520*/  ISETP.NE.AND P4, PT, R6, RZ, PT ;  /* 0x000000ff0600720c */ /* 0x000fc40003f85270 */
[----:B------:R-:W-:Y:S02]  /*0530*/  LOP3.LUT R4, R4, 0xfffffffc, RZ, 0xc0, !PT ;  /* 0xfffffffc04047812 */ /* 0x000fe400078ec0ff */
[----:B0-----:R-:W-:Y:S01]  /*0540*/  ISETP.NE.OR P0, PT, R13, RZ, !P0 ;  /* 0x000000ff0d00720c */ /* 0x001fe20004705670 */
[----:B------:R-:W-:Y:S01]  /*0550*/  IMAD.MOV.U32 R13, RZ, RZ, 0x1 ;  /* 0x00000001ff0d7424 */ /* 0x000fe200078e00ff */
[----:B-----5:R-:W-:Y:S01]  /*0560*/  I2FP.F32.U32 R0, UR13 ;  /* 0x0000000d00007c45 */ /* 0x020fe20008201000 */
[----:B------:R-:W-:Y:S01]  /*0570*/  IMAD.IADD R4, R7, 0x1, -R4 ;  /* 0x0000000107047824 */ /* 0x000fe200078e0a04 */
[----:B-1----:R-:W-:Y:S01]  /*0580*/  ISETP.NE.OR P1, PT, R9, RZ, !P1 ;  /* 0x000000ff0900720c */ /* 0x002fe20004f25670 */
[----:B------:R-:W-:Y:S01]  /*0590*/  IMAD.IADD R7, R3, 0x1, -R8 ;  /* 0x0000000103077824 */ /* 0x000fe200078e0a08 */
[----:B------:R-:W-:Y:S01]  /*05a0*/  SHF.R.S32.HI R3, RZ, 0x1f, R2 ;  /* 0x0000001fff037819 */ /* 0x000fe20000011402 */
[----:B------:R-:W-:Y:S01]  /*05b0*/  FMUL R0, R0, UR4 ;  /* 0x0000000400007c20 */ /* 0x000fe20008400000 */
[----:B------:R-:W0:Y:S01]  /*05c0*/  LDC R9, c[0x0][0x144] ;  /* 0x00005100ff097b82 */ /* 0x000e220000000800 */
[----:B------:R-:W-:Y:S01]  /*05d0*/  IMAD R4, R7, 0x4, R4 ;  /* 0x0000000407047824 */ /* 0x000fe200078e0204 */
[----:B------:R-:W-:Y:S01]  /*05e0*/  LEA.HI R3, R3, R2, RZ, 0x2 ;  /* 0x0000000203037211 */ /* 0x000fe200078f10ff */
[----:B------:R-:W-:Y:S01]  /*05f0*/  ULDC UR4, c[0x0][0x154] ;  /* 0x0000550000047ab9 */ /* 0x000fe20000000800 */
[----:B---3--:R-:W-:Y:S01]  /*0600*/  ISETP.EQ.U32.AND P3, PT, R12, 0x1, PT ;  /* 0x000000010c00780c */ /* 0x008fe20003f62070 */
[C---:B------:R-:W-:Y:S01]  /*0610*/  IMAD.SHL.U32 R7, R4.reuse, 0x4, RZ ;  /* 0x0000000404077824 */ /* 0x040fe200078e00ff */
[----:B------:R-:W-:Y:S01]  /*0620*/  VOTEU.ALL UP0, P0 ;  /* 0x00000000003f7886 */ /* 0x000fe20000000000 */
[----:B------:R-:W1:Y:S01]  /*0630*/  F2I.U32.TRUNC.NTZ R0, R0 ;  /* 0x0000000000007305 */ /* 0x000e62000020f000 */
[----:B------:R-:W-:Y:S01]  /*0640*/  LOP3.LUT R3, R3, 0xfffffffc, RZ, 0xc0, !PT ;  /* 0xfffffffc03037812 */ /* 0x000fe200078ec0ff */
[----:B------:R-:W-:Y:S01]  /*0650*/  VOTEU.ALL UP1, P1 ;  /* 0x00000000003f7886 */ /* 0x000fe20000820000 */
[----:B------:R-:W-:Y:S01]  /*0660*/  LOP3.LUT R12, R4, 0xc, R7, 0x78, !PT ;  /* 0x0000000c040c7812 */ /* 0x000fe200078e7807 */
[----:B------:R-:W3:Y:S01]  /*0670*/  @!UP0 S2UR UR7, SR_CgaCtaId ;  /* 0x00000000000789c3 */ /* 0x000ee20000008800 */
[----:B------:R5:W4:Y:S01]  /*0680*/  SHFL.IDX PT, R8, R5, RZ, 0x1f ;  /* 0x00001fff05087589 */ /* 0x000b2200000e0000 */
[----:B------:R-:W-:Y:S01]  /*0690*/  IMAD.IADD R18, R2, 0x1, -R3 ;  /* 0x0000000102127824 */ /* 0x000fe200078e0a03 */
[----:B--2---:R-:W-:Y:S01]  /*06a0*/  I2FP.F32.U32 R2, R16 ;  /* 0x0000001000027245 */ /* 0x004fe20000201000 */
[----:B------:R-:W-:Y:S01]  /*06b0*/  @!UP0 UMOV UR6, 0x400 ;  /* 0x0000040000068882 */ /* 0x000fe20000000000 */
[----:B------:R-:W-:Y:S01]  /*06c0*/  SHF.R.S32.HI R3, RZ, 0x1f, R12 ;  /* 0x0000001fff037819 */ /* 0x000fe2000001140c */
[----:B------:R-:W-:Y:S01]  /*06d0*/  @!UP1 UMOV UR9, 0x400 ;  /* 0x0000040000099882 */ /* 0x000fe20000000000 */
[----:B------:R-:W-:Y:S01]  /*06e0*/  VOTEU.ALL UP2, P1 ;  /* 0x00000000003f7886 */ /* 0x000fe20000840000 */
[----:B------:R-:W2:Y:S01]  /*06f0*/  @!UP1 S2UR UR10, SR_CgaCtaId ;  /* 0x00000000000a99c3 */ /* 0x000ea20000008800 */
[----:B------:R-:W-:Y:S01]  /*0700*/  LEA.HI R3, R3, R12, RZ, 0x3 ;  /* 0x0000000c03037211 */ /* 0x000fe200078f18ff */
[----:B------:R-:W-:Y:S01]  /*0710*/  FMUL R2, R2, UR4 ;  /* 0x0000000402027c20 */ /* 0x000fe20008400000 */
[----:B-1----:R-:W-:Y:S01]  /*0720*/  IMAD.MOV R0, RZ, RZ, -R0 ;  /* 0x000000ffff007224 */ /* 0x002fe200078e0a00 */
[----:B------:R-:W-:Y:S01]  /*0730*/  UMOV UR4, 0x20 ;  /* 0x0000002000047882 */ /* 0x000fe20000000000 */
[----:B-----5:R-:W-:Y:S01]  /*0740*/  LOP3.LUT R5, R3, 0xfffffff8, RZ, 0xc0, !PT ;  /* 0xfffffff803057812 */ /* 0x020fe200078ec0ff */
[----:B------:R-:W-:-:S04]  /*0750*/  @!UP0 UIADD3 UR4, -UR4, 0x100000, URZ ;  /* 0x0010000004048890 */ /* 0x000fc8000fffe13f */
[----:B------:R-:W-:Y:S02]  /*0760*/  @!UP0 USHF.L.U32 UR5, UR4, 0xb, URZ ;  /* 0x0000000b04058899 */ /* 0x000fe4000800063f */
[----:B------:R-:W-:Y:S01]  /*0770*/  @!UP0 USHF.L.U32 UR4, UR4, 0x1, URZ ;  /* 0x0000000104048899 */ /* 0x000fe2000800063f */
[----:B0-----:R-:W-:Y:S01]  /*0780*/  IMAD R24, R9, R0, UR13 ;  /* 0x0000000d09187e24 */ /* 0x001fe2000f8e0200 */
[----:B------:R-:W0:Y:S01]  /*0790*/  F2I.U32.TRUNC.NTZ R2, R2 ;  /* 0x0000000200027305 */ /* 0x000e22000020f000 */
[----:B------:R-:W-:Y:S01]  /*07a0*/  VOTEU.ALL UP3, P1 ;  /* 0x00000000003f7886 */ /* 0x000fe20000860000 */
[----:B------:R-:W-:Y:S01]  /*07b0*/  IMAD.IADD R5, R12, 0x1, -R5 ;  /* 0x000000010c057824 */ /* 0x000fe200078e0a05 */
[----:B------:R-:W-:Y:S01]  /*07c0*/  VOTEU.ALL UP4, P1 ;  /* 0x00000000003f7886 */ /* 0x000fe20000880000 */
[----:B------:R-:W-:Y:S01]  /*07d0*/  VOTEU.ALL UP5, P1 ;  /* 0x00000000003f7886 */ /* 0x000fe200008a0000 */
[C---:B------:R-:W-:Y:S02]  /*07e0*/  ISETP.NE.AND P1, PT, R18.reuse, 0x3, PT ;  /* 0x000000031200780c */ /* 0x040fe40003f25270 */
[----:B------:R-:W-:Y:S01]  /*07f0*/  ISETP.NE.AND P2, PT, R5, R24, PT ;  /* 0x000000180500720c */ /* 0x000fe20003f45270 */
[----:B---3--:R-:W-:Y:S01]  /*0800*/  @!UP0 ULEA UR8, UR7, UR6, 0x18 ;  /* 0x0000000607088291 */ /* 0x008fe2000f8ec03f */
[----:B------:R-:W-:Y:S01]  /*0810*/  ISETP.EQ.OR P1, PT, R18, RZ, !P1 ;  /* 0x000000ff1200720c */ /* 0x000fe20004f22670 */
[----:B------:R-:W-:-:S04]  /*0820*/  @!UP1 UIADD3 UR6, -UR12, 0x100000, URZ ;  /* 0x001000000c069890 */ /* 0x000fc8000fffe13f */
[----:B------:R-:W-:Y:S02]  /*0830*/  @!UP1 USHF.L.U32 UR7, UR6, 0xb, URZ ;  /* 0x0000000b06079899 */ /* 0x000fe4000800063f */
[----:B------:R-:W-:Y:S01]  /*0840*/  @!UP1 USHF.L.U32 UR6, UR6, 0x1, URZ ;  /* 0x0000000106069899 */ /* 0x000fe2000800063f */
[----:B------:R-:W-:Y:S01]  /*0850*/  ISETP.GE.U32.AND P6, PT, R40, 0x2, PT ;  /* 0x000000022800780c */ /* 0x000fe20003fc6070 */
[----:B------:R-:W-:Y:S01]  /*0860*/  VOTEU.ALL UP0, P0 ;  /* 0x00000000003f7886 */ /* 0x000fe20000000000 */
[----:B------:R-:W-:Y:S01]  /*0870*/  ISETP.EQ.AND P1, PT, R6, RZ, P1 ;  /* 0x000000ff0600720c */ /* 0x000fe20000f22270 */
[----:B0-----:R-:W-:Y:S01]  /*0880*/  IMAD.MOV R26, RZ, RZ, -R2 ;  /* 0x000000ffff1a7224 */ /* 0x001fe200078e0a02 */
[----:B--2---:R-:W-:Y:S02]  /*0890*/  @!UP1 ULEA UR9, UR10, UR9, 0x18 ;  /* 0x000000090a099291 */ /* 0x004fe4000f8ec03f */
[----:B------:R-:W-:Y:S01]  /*08a0*/  SEL R7, RZ, 0x1, !P1 ;  /* 0x00000001ff077807 */ /* 0x000fe20004800000 */
[----:B------:R-:W-:Y:S01]  /*08b0*/  VOTEU.ALL UP1, P0 ;  /* 0x00000000003f7886 */ /* 0x000fe20000020000 */
[----:B----4-:R-:W-:Y:S01]  /*08c0*/  IMAD R0, R25, R26, R16 ;  /* 0x0000001a19007224 */ /* 0x010fe200078e0210 */
[----:B------:R-:W-:Y:S01]  /*08d0*/  @P2 SHF.R.S32.HI R3, RZ, 0x3, R3 ;  /* 0x00000003ff032819 */ /* 0x000fe20000011403 */
[----:B------:R-:W0:Y:S02]  /*08e0*/  FENCE.VIEW.ASYNC.S ;  /* 0x00000000000073c6 */ /* 0x000e240000000000 */
[----:B0-----:R0:W1:Y:S01]  /*08f0*/  @!UP0 SYNCS.EXCH.64 URZ, [UR8+0xc0], UR4 ;  /* 0x0000c004083f85b2 */ /* 0x0010620008000100 */
[----:B------:R-:W-:-:S02]  /*0900*/  LOP3.LUT P0, RZ, R10, 0x7, RZ, 0xc0, !PT ;  /* 0x000000070aff7812 */ /* 0x000fc4000780c0ff */
[----:B------:R-:W-:Y:S02]  /*0910*/  @P2 ISETP.NE.AND P5, PT, R3, R0, PT ;  /* 0x000000000300220c */ /* 0x000fe40003fa5270 */
[----:B------:R-:W-:Y:S02]  /*0920*/  ISETP.LT.U32.AND P0, PT, R12, 0x8, !P0 ;  /* 0x000000080c00780c */ /* 0x000fe40004701070 */
[----:B------:R-:W-:Y:S02]  /*0930*/  @P2 SEL R13, RZ, 0x1, P5 ;  /* 0x00000001ff0d2807 */ /* 0x000fe40002800000 */
[----:B------:R-:W-:Y:S02]  /*0940*/  SEL R0, RZ, 0x1, !P0 ;  /* 0x00000001ff007807 */ /* 0x000fe40004000000 */
[----:B------:R-:W-:Y:S02]  /*0950*/  R2UR UR11, R8 ;  /* 0x00000000080b72ca */ /* 0x000fe400000e0000 */
[----:B------:R-:W-:-:S02]  /*0960*/  LOP3.LUT R13, R13, R0, RZ, 0xc0, !PT ;  /* 0x000000000d0d7212 */ /* 0x000fc400078ec0ff */
[----:B------:R-:W-:Y:S01]  /*0970*/  SEL R7, R7, 0x2, P6 ;  /* 0x0000000207077807 */ /* 0x000fe20003000000 */
[----:B------:R0:W2:Y:S01]  /*0980*/  @!UP1 SYNCS.EXCH.64 URZ, [UR8+0xc8], UR4 ;  /* 0x0000c804083f95b2 */ /* 0x0000a20008000100 */
[----:B------:R-:W-:Y:S01]  /*0990*/  NOP ;  /* 0x0000000000007918 */ /* 0x000fe20000000000 */
[----:B------:R0:W3:Y:S01]  /*09a0*/  @!UP2 SYNCS.EXCH.64 URZ, [UR9+0xa0], UR6 ;  /* 0x0000a006093fa5b2 */ /* 0x0000e20008000100 */
[----:B------:R0:W4:Y:S01]  /*09b0*/  @!UP3 SYNCS.EXCH.64 URZ, [UR9+0xa8], UR6 ;  /* 0x0000a806093fb5b2 */ /* 0x0001220008000100 */
[----:B------:R0:W0:Y:S01]  /*09c0*/  @!UP4 SYNCS.EXCH.64 URZ, [UR9+0xb0], UR6 ;  /* 0x0000b006093fc5b2 */ /* 0x0000220008000100 */
[----:B------:R0:W0:Y:S01]  /*09d0*/  @!UP5 SYNCS.EXCH.64 URZ, [UR9+0xb8], UR6 ;  /* 0x0000b806093fd5b2 */ /* 0x0000220008000100 */
[----:B------:R-:W-:Y:S01]  /*09e0*/  NOP ;  /* 0x0000000000007918 */ /* 0x000fe20000000000 */
[----:B------:R-:W-:Y:S05]  /*09f0*/  @!P3 BRA `(.L_x_4) ;  /* 0x000000000008b947 */ /* 0x000fea0003800000 */
[----:B01234-:R-:W-:Y:S01]  /*0a00*/  UCGABAR_ARV ;  /* 0x00000000000079c7 */ /* 0x01ffe20008000000 */
[----:B------:R-:W-:Y:S05]  /*0a10*/  BRA `(.L_x_5) ;  /* 0x0000000000047947 */ /* 0x000fea0003800000 */
.L_x_4:
[----:B01234-:R-:W-:Y:S01]  /*0a20*/  NOP ;  /* 0x0000000000007918 */ /* 0x01ffe20000000000 */
.L_x_5:
[----:B------:R-:W-:Y:S01]  /*0a30*/  ULDC.64 UR4, c[0x0][0x598] ;  /* 0x0001660000047ab9 */ /* 0x000fe20000000a00 */
[----:B------:R-:W-:Y:S01]  /*0a40*/  ULDC.64 UR14, c[0x0][0x208] ;  /* 0x00008200000e7ab9 */ /* 0x000fe20000000a00 */
[----:B------:R-:W-:-:S04]  /*0a50*/  ISETP.NE.U32.AND P0, PT, RZ, UR4, PT ;  /* 0x00000004ff007c0c */ /* 0x000fc8000bf05070 */
[----:B------:R-:W-:-:S13]  /*0a60*/  ISETP.NE.AND.EX P0, PT, RZ, UR5, PT, P0 ;  /* 0x00000005ff007c0c */ /* 0x000fda000bf05300 */
[----:B------:R-:W-:Y:S05]  /*0a70*/  @!P0 BRA `(.L_x_6) ;  /* 0x00000000001c8947 */ /* 0x000fea0003800000 */
[----:B------:R-:W0:Y:S02]  /*0a80*/  LDC.64 R2, c[0x0][0x598] ;  /* 0x00016600ff027b82 */ /* 0x000e240000000a00 */
[----:B0-----:R-:W2:Y:S02]  /*0a90*/  LDG.E.64 R2, desc[UR14][R2.64] ;  /* 0x0000000e02027981 */ /* 0x001ea4000c1e1b00 */
[----:B--2---:R-:W-:-:S04]  /*0aa0*/  ISETP.NE.U32.AND P0, PT, R2, RZ, PT ;  /* 0x000000ff0200720c */ /* 0x004fc80003f05070 */
[----:B------:R-:W-:-:S13]  /*0ab0*/  ISETP.NE.AND.EX P0, PT, R3, RZ, PT, P0 ;  /* 0x000000ff0300720c */ /* 0x000fda0003f05300 */
[----:B------:R-:W-:Y:S05]  /*0ac0*/  @!P0 BRA `(.L_x_6) ;  /* 0x0000000000088947 */ /* 0x000fea0003800000 */
[----:B------:R0:W5:Y:S01]  /*0ad0*/  LD.E R14, desc[UR14][R2.64] ;  /* 0x0000000e020e7980 */ /* 0x000162000c101900 */
[----:B------:R-:W-:Y:S05]  /*0ae0*/  BRA `(.L_x_7) ;  /* 0x0000000000207947 */ /* 0x000fea0003800000 */
.L_x_6:
[----:B------:R-:W-:Y:S02]  /*0af0*/  ULDC.64 UR4, c[0x0][0x588] ;  /* 0x0001620000047ab9 */ /* 0x000fe40000000a00 */
[----:B------:R-:W-:-:S04]  /*0b00*/  ISETP.NE.U32.AND P0, PT, RZ, UR4, PT ;  /* 0x00000004ff007c0c */ /* 0x000fc8000bf05070 */
[----:B------:R-:W-:-:S13]  /*0b10*/  ISETP.NE.AND.EX P0, PT, RZ, UR5, PT, P0 ;  /* 0x00000005ff007c0c */ /* 0x000fda000bf05300 */
[----:B------:R-:W-:Y:S05]  /*0b20*/  @!P0 BRA `(.L_x_8) ;  /* 0x00000000000c8947 */ /* 0x000fea0003800000 */
[----:B------:R-:W0:Y:S02]  /*0b30*/  LDC.64 R14, c[0x0][0x588] ;  /* 0x00016200ff0e7b82 */ /* 0x000e240000000a00 */
[----:B0-----:R1:W5:Y:S01]  /*0b40*/  LDG.E R14, desc[UR14][R14.64] ;  /* 0x0000000e0e0e7981 */ /* 0x001362000c1e1900 */
[----:B------:R-:W-:Y:S05]  /*0b50*/  BRA `(.L_x_7) ;  /* 0x0000000000047947 */ /* 0x000fea0003800000 */
.L_x_8:
[----:B------:R-:W2:Y:S02]  /*0b60*/  LDC R14, c[0x0][0x580] ;  /* 0x00016000ff0e7b82 */ /* 0x000ea40000000800 */
.L_x_7:
[----:B------:R-:W-:Y:S02]  /*0b70*/  ULDC.64 UR4, c[0x0][0x5a0] ;  /* 0x0001680000047ab9 */ /* 0x000fe40000000a00 */
[----:B------:R-:W-:-:S04]  /*0b80*/  ISETP.NE.U32.AND P0, PT, RZ, UR4, PT ;  /* 0x00000004ff007c0c */ /* 0x000fc8000bf05070 */
[----:B------:R-:W-:-:S13]  /*0b90*/  ISETP.NE.AND.EX P0, PT, RZ, UR5, PT, P0 ;  /* 0x00000005ff007c0c */ /* 0x000fda000bf05300 */
[----:B------:R-:W-:Y:S05]  /*0ba0*/  @!P0 BRA `(.L_x_9) ;  /* 0x00000000001c8947 */ /* 0x000fea0003800000 */
[----:B0-----:R-:W0:Y:S02]  /*0bb0*/  LDC.64 R2, c[0x0][0x5a0] ;  /* 0x00016800ff027b82 */ /* 0x001e240000000a00 */
[----:B0-----:R-:W3:Y:S02]  /*0bc0*/  LDG.E.64 R2, desc[UR14][R2.64] ;  /* 0x0000000e02027981 */ /* 0x001ee4000c1e1b00 */
[----:B---3--:R-:W-:-:S04]  /*0bd0*/  ISETP.NE.U32.AND P0, PT, R2, RZ, PT ;  /* 0x000000ff0200720c */ /* 0x008fc80003f05070 */
[----:B------:R-:W-:-:S13]  /*0be0*/  ISETP.NE.AND.EX P0, PT, R3, RZ, PT, P0 ;  /* 0x000000ff0300720c */ /* 0x000fda0003f05300 */
[----:B------:R-:W-:Y:S05]  /*0bf0*/  @!P0 BRA `(.L_x_9) ;  /* 0x0000000000088947 */ /* 0x000fea0003800000 */
[----:B-1----:R0:W5:Y:S01]  /*0c00*/  LD.E R15, desc[UR14][R2.64] ;  /* 0x0000000e020f7980 */ /* 0x002162000c101900 */
[----:B------:R-:W-:Y:S05]  /*0c10*/  BRA `(.L_x_10) ;  /* 0x0000000000207947 */ /* 0x000fea0003800000 */
.L_x_9:
[----:B------:R-:W-:Y:S02]  /*0c20*/  ULDC.64 UR4, c[0x0][0x590] ;  /* 0x0001640000047ab9 */ /* 0x000fe40000000a00 */
[----:B------:R-:W-:-:S04]  /*0c30*/  ISETP.NE.U32.AND P0, PT, RZ, UR4, PT ;  /* 0x00000004ff007c0c */ /* 0x000fc8000bf05070 */
[----:B------:R-:W-:-:S13]  /*0c40*/  ISETP.NE.AND.EX P0, PT, RZ, UR5, PT, P0 ;  /* 0x00000005ff007c0c */ /* 0x000fda000bf05300 */
[----:B------:R-:W-:Y:S05]  /*0c50*/  @!P0 BRA `(.L_x_11) ;  /* 0x00000000000c8947 */ /* 0x000fea0003800000 */
[----:B0-----:R-:W1:Y:S02]  /*0c60*/  LDC.64 R2, c[0x0][0x590] ;  /* 0x00016400ff027b82 */ /* 0x001e640000000a00 */
[----:B-1----:R1:W5:Y:S01]  /*0c70*/  LDG.E R15, desc[UR14][R2.64] ;  /* 0x0000000e020f7981 */ /* 0x002362000c1e1900 */
[----:B------:R-:W-:Y:S05]  /*0c80*/  BRA `(.L_x_10) ;  /* 0x0000000000047947 */ /* 0x000fea0003800000 */
.L_x_11:
[----:B-1----:R-:W3:Y:S02]  /*0c90*/  LDC R15, c[0x0][0x584] ;  /* 0x00016100ff0f7b82 */ /* 0x002ee40000000800 */
.L_x_10:
[----:B------:R-:W4:Y:S01]  /*0ca0*/  LDC R0, c[0x0][0x65c] ;  /* 0x00019700ff007b82 */ /* 0x000f220000000800 */
[----:B------:R-:W-:Y:S01]  /*0cb0*/  ULDC UR8, c[0x0][0x28c] ;  /* 0x0000a30000087ab9 */ /* 0x000fe20000000800 */
[----:B------:R-:W-:Y:S01]  /*0cc0*/  ISETP.NE.AND P0, PT, R6, 0x2, PT ;  /* 0x000000020600780c */ /* 0x000fe20003f05270 */
[----:B------:R-:W-:Y:S01]  /*0cd0*/  UIADD3 UR8, UR8, 0x7f, URZ ;  /* 0x0000007f08087890 */ /* 0x000fe2000fffe03f */
[----:B------:R-:W-:Y:S01]  /*0ce0*/  IMAD.U32 R4, RZ, RZ, UR13 ;  /* 0x0000000dff047e24 */ /* 0x000fe2000f8e00ff */
[----:B------:R-:W-:Y:S01]  /*0cf0*/  UMOV UR5, URZ ;  /* 0x0000003f00057c82 */ /* 0x000fe20008000000 */
[----:B------:R-:W-:Y:S01]  /*0d00*/  UMOV UR4, URZ ;  /* 0x0000003f00047c82 */ /* 0x000fe20008000000 */
[----:B------:R-:W-:-:S04]  /*0d10*/  USHF.R.S32.HI UR9, URZ, 0x1f, UR8 ;  /* 0x0000001f3f097899 */ /* 0x000fc80008011408 */
[----:B------:R-:W-:Y:S01]  /*0d20*/  ULEA.HI UR9, UR9, UR8, URZ, 0x7 ;  /* 0x0000000809097291 */ /* 0x000fe2000f8f383f */
[----:B----4-:R-:W-:-:S13]  /*0d30*/  ISETP.NE.AND P2, PT, R0, 0x1, PT ;  /* 0x000000010000780c */ /* 0x010fda0003f45270 */
[----:B01----:R-:W0:Y:S01]  /*0d40*/  @P2 LDC R3, c[0x0][0x10] ;  /* 0x00000400ff032b82 */ /* 0x003e220000000800 */
[----:B------:R-:W-:Y:S02]  /*0d50*/  @P2 IMAD.MOV.U32 R17, RZ, RZ, RZ ;  /* 0x000000ffff112224 */ /* 0x000fe400078e00ff */
[----:B------:R-:W-:-:S05]  /*0d60*/  @P2 IMAD.MOV.U32 R5, RZ, RZ, RZ ;  /* 0x000000ffff052224 */ /* 0x000fca00078e00ff */
[----:B------:R-:W1:Y:S01]  /*0d70*/  @!P2 LDC R9, c[0x0][0xc] ;  /* 0x00000300ff09ab82 */ /* 0x000e620000000800 */
[----:B------:R-:W-:Y:S01]  /*0d80*/  ULDC UR6, c[0x0][0xc] ;  /* 0x0000030000067ab9 */ /* 0x000fe20000000800 */
[----:B------:R-:W-:Y:S02]  /*0d90*/  ULDC UR7, c[0x0][0x10] ;  /* 0x0000040000077ab9 */ /* 0x000fe40000000800 */
[----:B------:R-:W-:-:S04]  /*0da0*/  UIMAD.WIDE.U32 UR6, UR6, UR7, URZ ;  /* 0x00000007060672a5 */ /* 0x000fc8000f8e003f */
[----:B------:R-:W4:Y:S01]  /*0db0*/  LDC R8, c[0x0][0x14] ;  /* 0x00000500ff087b82 */ /* 0x000f220000000800 */
[----:B0-----:R-:W-:Y:S01]  /*0dc0*/  @P2 IMAD.WIDE.U32 R2, R3, UR13, R16 ;  /* 0x0000000d03022c25 */ /* 0x001fe2000f8e0010 */
[----:B------:R-:W-:-:S03]  /*0dd0*/  USHF.R.S32.HI UR13, URZ, 0x7, UR9 ;  /* 0x000000073f0d7899 */ /* 0x000fc60008011409 */
[----:B------:R-:W-:Y:S02]  /*0de0*/  @P2 IMAD.IADD R3, R3, 0x1, R5 ;  /* 0x0000000103032824 */ /* 0x000fe400078e0205 */
[----:B------:R-:W-:Y:S02]  /*0df0*/  IMAD.MOV.U32 R5, RZ, RZ, RZ ;  /* 0x000000ffff057224 */ /* 0x000fe400078e00ff */
[----:B-1----:R-:W-:-:S04]  /*0e00*/  @!P2 IMAD.WIDE.U32 R4, R16, R9, R4 ;  /* 0x000000091004a225 */ /* 0x002fc800078e0004 */
[----:B------:R-:W-:Y:S02]  /*0e10*/  @!P2 IMAD.MOV.U32 R2, RZ, RZ, R4 ;  /* 0x000000ffff02a224 */ /* 0x000fe400078e0004 */
[C---:B----4-:R-:W-:Y:S02]  /*0e20*/  IMAD R21, R8.reuse, UR7, RZ ;  /* 0x0000000708157c24 */ /* 0x050fe4000f8e02ff */
[----:B------:R-:W-:Y:S01]  /*0e30*/  IMAD.WIDE.U32 R8, R8, UR6, RZ ;  /* 0x0000000608087c25 */ /* 0x000fe2000f8e00ff */
[----:B------:R-:W-:-:S03]  /*0e40*/  ULDC.64 UR6, c[0x0][0x650] ;  /* 0x0001940000067ab9 */ /* 0x000fc60000000a00 */
[----:B------:R-:W-:Y:S02]  /*0e50*/  @!P2 IMAD.MOV.U32 R3, RZ, RZ, R5 ;  /* 0x000000ffff03a224 */ /* 0x000fe400078e0005 */
[----:B------:R-:W-:Y:S01]  /*0e60*/  IMAD.IADD R0, R9, 0x1, R21 ;  /* 0x0000000109007824 */ /* 0x000fe200078e0215 */
[----:B------:R-:W-:Y:S06]  /*0e70*/  @P0 BRA `(.L_x_12) ;  /* 0x0000000000200947 */ /* 0x000fec0003800000 */
[----:B------:R-:W-:Y:S01]  /*0e80*/  UISETP.GE.U32.AND UP0, UPT, UR13, 0x9, UPT ;  /* 0x000000090d00788c */ /* 0x000fe2000bf06070 */
[----:B------:R-:W-:Y:S01]  /*0e90*/  IADD3 R2, P0, R2, R8, RZ ;  /* 0x0000000802027210 */ /* 0x000fe20007f1e0ff */
[----:B------:R-:W-:-:S04]  /*0ea0*/  UIMAD.WIDE.U32 UR4, UR13, 0x38e38e39, URZ ;  /* 0x38e38e390d0478a5 */ /* 0x000fc8000f8e003f */
[----:B------:R-:W-:Y:S01]  /*0eb0*/  USHF.R.U32.HI UR5, URZ, 0x1, UR5 ;  /* 0x000000013f057899 */ /* 0x000fe20008011605 */
[----:B------:R-:W-:Y:S02]  /*0ec0*/  IMAD.X R3, R0, 0x1, R3, P0 ;  /* 0x0000000100037824 */ /* 0x000fe400000e0603 */
[----:B------:R-:W-:Y:S02]  /*0ed0*/  UMOV UR4, URZ ;  /* 0x0000003f00047c82 */ /* 0x000fe40008000000 */
[----:B------:R-:W-:Y:S02]  /*0ee0*/  @UP0 ULOP3.LUT UR4, UR5, 0x1, URZ, 0xc0, !UPT ;  /* 0x0000000105040892 */ /* 0x000fe4000f8ec03f */
[----:B------:R-:W-:-:S12]  /*0ef0*/  UIMAD UR5, UR5, -0x9, UR13 ;  /* 0xfffffff7050578a4 */ /* 0x000fd8000f8e020d */
.L_x_12:
[----:B------:R-:W-:Y:S01]  /*0f00*/  ISETP.GE.U32.AND P0, PT, R2, UR6, PT ;  /* 0x0000000602007c0c */ /* 0x000fe2000bf06070 */
[----:B------:R-:W-:Y:S01]  /*0f10*/  IMAD.MOV.U32 R6, RZ, RZ, -0x1 ;  /* 0xffffffffff067424 */ /* 0x000fe200078e00ff */
[----:B------:R-:W-:Y:S01]  /*0f20*/  PRMT R20, RZ, 0x7610, R20 ;  /* 0x00007610ff147816 */ /* 0x000fe20000000014 */
[----:B------:R-:W-:Y:S01]  /*0f30*/  IMAD.MOV.U32 R5, RZ, RZ, -0x1 ;  /* 0xffffffffff057424 */ /* 0x000fe200078e00ff */
[----:B------:R-:W-:Y:S01]  /*0f40*/  ISETP.GE.U32.AND.EX P0, PT, R3, UR7, PT, P0 ;  /* 0x0000000703007c0c */ /* 0x000fe2000bf06100 */
[----:B------:R-:W-:-:S12]  /*0f50*/  IMAD.MOV.U32 R4, RZ, RZ, -0x1 ;  /* 0xffffffffff047424 */ /* 0x000fd800078e00ff */
[----:B------:R-:W-:Y:S05]  /*0f60*/  @P0 BRA `(.L_x_13) ;  /* 0x0000000400240947 */ /* 0x000fea0003800000 */
[----:B------:R-:W0:Y:S01]  /*0f70*/  LDC.64 R28, c[0x0][0x628] ;  /* 0x00018a00ff1c7b82 */ /* 0x000e220000000a00 */
[----:B------:R-:W-:Y:S02]  /*0f80*/  IMAD.MOV.U32 R4, RZ, RZ, R2 ;  /* 0x000000ffff047224 */ /* 0x000fe400078e0002 */
[----:B------:R-:W-:-:S05]  /*0f90*/  IMAD.MOV.U32 R5, RZ, RZ, R3 ;  /* 0x000000ffff057224 */ /* 0x000fca00078e0003 */
[----:B------:R-:W1:Y:S08]  /*0fa0*/  LDC R6, c[0x0][0x630] ;  /* 0x00018c00ff067b82 */ /* 0x000e700000000800 */
[----:B------:R-:W4:Y:S01]  /*0fb0*/  LDC.64 R30, c[0x0][0x620] ;  /* 0x00018800ff1e7b82 */ /* 0x000f220000000a00 */
[----:B0-----:R-:W-:-:S04]  /*0fc0*/  ISETP.NE.U32.AND P0, PT, R28, RZ, PT ;  /* 0x000000ff1c00720c */ /* 0x001fc80003f05070 */
[----:B------:R-:W-:-:S13]  /*0fd0*/  ISETP.NE.AND.EX P0, PT, R29, RZ, PT, P0 ;  /* 0x000000ff1d00720c */ /* 0x000fda0003f05300 */
[----:B-1--4-:R-:W-:Y:S05]  /*0fe0*/  @!P0 BRA `(.L_x_14) ;  /* 0x0000000000288947 */ /* 0x012fea0003800000 */
[----:B------:R-:W0:Y:S02]  /*0ff0*/  LDC R23, c[0x0][0x634] ;  /* 0x00018d00ff177b82 */ /* 0x000e240000000800 */
[----:B0-----:R-:W-:-:S05]  /*1000*/  IADD3 R23, P0, R2, R23, RZ ;  /* 0x0000001702177210 */ /* 0x001fca0007f1e0ff */
[----:B------:R-:W-:-:S04]  /*1010*/  IMAD.X R27, RZ, RZ, R3, P0 ;  /* 0x000000ffff1b7224 */ /* 0x000fc800000e0603 */
[----:B------:R-:W-:-:S04]  /*1020*/  IMAD.WIDE.U32 R4, R27, R28, RZ ;  /* 0x0000001c1b047225 */ /* 0x000fc800078e00ff */
[----:B------:R-:W-:-:S04]  /*1030*/  IMAD.WIDE.U32 R20, P0, R23, R29, R4 ;  /* 0x0000001d17147225 */ /* 0x000fc80007800004 */
[----:B------:R-:W-:-:S04]  /*1040*/  IMAD.WIDE.U32 R4, R23, R28, RZ ;  /* 0x0000001c17047225 */ /* 0x000fc800078e00ff */
[----:B------:R-:W-:Y:S01]  /*1050*/  IMAD.X R23, RZ, RZ, RZ, P0 ;  /* 0x000000ffff177224 */ /* 0x000fe200000e06ff */
[----:B------:R-:W-:Y:S01]  /*1060*/  IADD3 RZ, P0, R5, R20, RZ ;  /* 0x0000001405ff7210 */ /* 0x000fe20007f1e0ff */
[----:B------:R-:W-:-:S04]  /*1070*/  IMAD.MOV.U32 R22, RZ, RZ, R21 ;  /* 0x000000ffff167224 */ /* 0x000fc800078e0015 */
[----:B------:R-:W-:-:S08]  /*1080*/  IMAD.WIDE.U32.X R4, R27, R29, R22, P0 ;  /* 0x0000001d1b047225 */ /* 0x000fd000000e0416 */
.L_x_14:
[----:B------:R-:W0:Y:S01]  /*1090*/  LDC.64 R32, c[0x0][0x640] ;  /* 0x00019000ff207b82 */ /* 0x000e220000000a00 */
[-CC-:B------:R-:W-:Y:S01]  /*10a0*/  SHF.R.U64 R36, R4, R6.reuse, R5.reuse ;  /* 0x0000000604247219 */ /* 0x180fe20000001205 */
[----:B------:R-:W-:Y:S01]  /*10b0*/  IMAD.MOV.U32 R37, RZ, RZ, 0x1 ;  /* 0x00000001ff257424 */ /* 0x000fe200078e00ff */
[----:B------:R-:W-:Y:S02]  /*10c0*/  SHF.R.U32.HI R4, RZ, R6, R5 ;  /* 0x00000006ff047219 */ /* 0x000fe40000011605 */
[----:B------:R-:W-:-:S03]  /*10d0*/  IADD3 R21, P0, RZ, -R36, RZ ;  /* 0x80000024ff157210 */ /* 0x000fc60007f1e0ff */
[----:B------:R-:W1:Y:S02]  /*10e0*/  LDC R20, c[0x0][0x618] ;  /* 0x00018600ff147b82 */ /* 0x000e640000000800 */
[----:B------:R-:W-:-:S04]  /*10f0*/  IMAD.X R5, RZ, RZ, ~R4, P0 ;  /* 0x000000ffff057224 */ /* 0x000fc800000e0e04 */
[-C--:B------:R-:W-:Y:S02]  /*1100*/  IMAD R6, R5, R30.reuse, RZ ;  /* 0x0000001e05067224 */ /* 0x080fe400078e02ff */
[----:B------:R-:W4:Y:S01]  /*1110*/  LDC R23, c[0x0][0x608] ;  /* 0x00018200ff177b82 */ /* 0x000f220000000800 */
[----:B------:R-:W-:-:S04]  /*1120*/  IMAD.WIDE.U32 R4, R21, R30, R2 ;  /* 0x0000001e15047225 */ /* 0x000fc800078e0002 */
[----:B------:R-:W-:-:S03]  /*1130*/  IMAD R21, R21, R31, R6 ;  /* 0x0000001f15157224 */ /* 0x000fc600078e0206 */
[----:B------:R-:W2:Y:S01]  /*1140*/  LDC R28, c[0x0][0x658] ;  /* 0x00019600ff1c7b82 */ /* 0x000ea20000000800 */
[----:B------:R-:W-:Y:S01]  /*1150*/  IMAD.IADD R5, R5, 0x1, R21 ;  /* 0x0000000105057824 */ /* 0x000fe200078e0215 */
[----:B0-----:R-:W-:Y:S01]  /*1160*/  ISETP.NE.U32.AND P0, PT, R32, RZ, PT ;  /* 0x000000ff2000720c */ /* 0x001fe20003f05070 */
[----:B------:R-:W-:-:S03]  /*1170*/  IMAD.MOV.U32 R21, RZ, RZ, -0x1 ;  /* 0xffffffffff157424 */ /* 0x000fc600078e00ff */
[----:B------:R-:W-:Y:S02]  /*1180*/  ISETP.NE.AND.EX P0, PT, R33, RZ, PT, P0 ;  /* 0x000000ff2100720c */ /* 0x000fe40003f05300 */
[----:B------:R-:W0:Y:S01]  /*1190*/  LDC R31, c[0x0][0x600] ;  /* 0x00018000ff1f7b82 */ /* 0x000e220000000800 */
[-CC-:B-1----:R-:W-:Y:S02]  /*11a0*/  SHF.R.U64 R29, R4, R20.reuse, R5.reuse ;  /* 0x00000014041d7219 */ /* 0x182fe40000001205 */
[----:B------:R-:W-:-:S05]  /*11b0*/  SHF.R.U32.HI R4, RZ, R20, R5 ;  /* 0x00000014ff047219 */ /* 0x000fca0000011605 */
[----:B------:R-:W1:Y:S01]  /*11c0*/  LDC R30, c[0x0][0x648] ;  /* 0x00019200ff1e7b82 */ /* 0x000e620000000800 */
[-CC-:B----4-:R-:W-:Y:S02]  /*11d0*/  SHF.R.U64 R39, R29, R23.reuse, R4.reuse ;  /* 0x000000171d277219 */ /* 0x190fe40000001204 */
[----:B------:R-:W-:-:S05]  /*11e0*/  SHF.R.U32.HI R5, RZ, R23, R4 ;  /* 0x00000017ff057219 */ /* 0x000fca0000011604 */
[----:B------:R-:W4:Y:S01]  /*11f0*/  LDC R35, c[0x0][0x638] ;  /* 0x00018e00ff237b82 */ /* 0x000f220000000800 */
[-C--:B--2---:R-:W-:Y:S02]  /*1200*/  SHF.L.U32 R4, R21, R28.reuse, RZ ;  /* 0x0000001c15047219 */ /* 0x084fe400000006ff */
[--C-:B------:R-:W-:Y:S02]  /*1210*/  SHF.R.U64 R38, R39, R28, R5.reuse ;  /* 0x0000001c27267219 */ /* 0x100fe40000001205 */
[----:B------:R-:W-:Y:S02]  /*1220*/  LOP3.LUT R6, RZ, R4, RZ, 0x33, !PT ;  /* 0x00000004ff067212 */ /* 0x000fe400078e33ff */
[----:B------:R-:W-:Y:S01]  /*1230*/  SHF.R.U32.HI R5, RZ, R28, R5 ;  /* 0x0000001cff057219 */ /* 0x000fe20000011605 */
[----:B------:R-:W2:Y:S01]  /*1240*/  LDC R34, c[0x0][0x610] ;  /* 0x00018400ff227b82 */ /* 0x000ea20000000800 */
[----:B------:R-:W-:Y:S01]  /*1250*/  IMAD.MOV.U32 R4, RZ, RZ, R38 ;  /* 0x000000ffff047224 */ /* 0x000fe200078e0026 */
[----:B------:R-:W-:Y:S06]  /*1260*/  @!P0 BRA `(.L_x_15) ;  /* 0x0000000000288947 */ /* 0x000fec0003800000 */
[----:B------:R-:W3:Y:S02]  /*1270*/  LDC R23, c[0x0][0x64c] ;  /* 0x00019300ff177b82 */ /* 0x000ee40000000800 */
[----:B---3--:R-:W-:-:S05]  /*1280*/  IADD3 R23, P0, R38, R23, RZ ;  /* 0x0000001726177210 */ /* 0x008fca0007f1e0ff */
        /* <DEDUP_REMOVED lines=8> */
.L_x_15:
[----:B-1----:R-:W-:Y:S01]  /*1310*/  SHF.R.U64 R17, R4, R30, R5 ;  /* 0x0000001e04117219 */ /* 0x002fe20000001205 */
[----:B------:R-:W-:Y:S01]  /*1320*/  @P2 IMAD R24, R25, R26, R16 ;  /* 0x0000001a19182224 */ /* 0x000fe200078e0210 */
[----:B------:R-:W-:Y:S02]  /*1330*/  SHF.L.U32 R4, R37, R28, RZ ;  /* 0x0000001c25047219 */ /* 0x000fe400000006ff */
[----:B------:R-:W-:Y:S01]  /*1340*/  LOP3.LUT R5, R39, R6, RZ, 0xc0, !PT ;  /* 0x0000000627057212 */ /* 0x000fe200078ec0ff */
[----:B0-----:R-:W-:Y:S02]  /*1350*/  VIADD R6, R31, 0xffffffff ;  /* 0xffffffff1f067836 */ /* 0x001fe40000000000 */
[----:B------:R-:W-:Y:S02]  /*1360*/  IMAD.MOV R20, RZ, RZ, -R17 ;  /* 0x000000ffff147224 */ /* 0x000fe400078e0a11 */
[----:B------:R-:W-:Y:S01]  /*1370*/  IMAD R5, R4, R17, R5 ;  /* 0x0000001104057224 */ /* 0x000fe200078e0205 */
[----:B------:R-:W-:Y:S01]  /*1380*/  LOP3.LUT R17, R29, R6, RZ, 0xc0, !PT ;  /* 0x000000061d117212 */ /* 0x000fe200078ec0ff */
[----:B----4-:R-:W-:-:S02]  /*1390*/  IMAD R4, R20, R35, R38 ;  /* 0x0000002314047224 */ /* 0x010fc400078e0226 */
[----:B--2---:R-:W-:Y:S02]  /*13a0*/  IMAD R6, R5, R34, R24 ;  /* 0x0000002205067224 */ /* 0x004fe400078e0218 */
[----:B------:R-:W-:Y:S02]  /*13b0*/  IMAD R17, R4, R31, R17 ;  /* 0x0000001f04117224 */ /* 0x000fe400078e0211 */
[----:B------:R-:W-:Y:S02]  /*13c0*/  IMAD.MOV.U32 R20, RZ, RZ, 0x1 ;  /* 0x00000001ff147424 */ /* 0x000fe400078e00ff */
[----:B------:R-:W-:Y:S01]  /*13d0*/  IMAD.MOV.U32 R4, RZ, RZ, R36 ;  /* 0x000000ffff047224 */ /* 0x000fe200078e0024 */
[----:B------:R-:W-:Y:S02]  /*13e0*/  SEL R5, R17, R6, !P2 ;  /* 0x0000000611057207 */ /* 0x000fe40005000000 */
[----:B------:R-:W-:-:S07]  /*13f0*/  SEL R6, R6, R17, !P2 ;  /* 0x0000001106067207 */ /* 0x000fce0005000000 */
.L_x_13:
[----:B------:R-:W-:Y:S05]  /*1400*/  @!P3 BRA `(.L_x_16) ;  /* 0x00000000000cb947 */ /* 0x000fea0003800000 */
[----:B------:R-:W-:Y:S01]  /*1410*/  UCGABAR_WAIT ;  /* 0x0000000000007dc7 */ /* 0x000fe20008000000 */
[----:B------:R-:W-:Y:S01]  /*1420*/  CCTL.IVALL ;  /* 0x00000000ff00798f */ /* 0x000fe20002000000 */
[----:B------:R-:W-:Y:S05]  /*1430*/  BRA `(.L_x_17) ;  /* 0x0000000000047947 */ /* 0x000fea0003800000 */
.L_x_16:
[----:B------:R-:W-:Y:S06]  /*1440*/  BAR.SYNC.DEFER_BLOCKING 0x0 ;  /* 0x0000000000007b1d */ /* 0x000fec0000010000 */
.L_x_17:
[----:B------:R-:W-:Y:S05]  /*1450*/  @!P4 BRA `(.L_x_18) ;  /* 0x0000006c00c8c947 */ /* 0x000fea0003800000 */
[----:B------:R-:W-:-:S13]  /*1460*/  ISETP.GT.U32.AND P0, PT, R40, 0x1, PT ;  /* 0x000000012800780c */ /* 0x000fda0003f04070 */
[----:B------:R-:W-:Y:S05]  /*1470*/  @P0 EXIT ;  /* 0x000000000000094d */ /* 0x000fea0003800000 */
.L_x_19:
[----:B------:R-:W-:-:S08]  /*1480*/  NOP ;  /* 0x0000000000007918 */ /* 0x000fd00000000000 */
[----:B------:R-:W0:Y:S02]  /*1490*/  USETMAXREG.TRY_ALLOC.CTAPOOL UP0, 0xe8 ;  /* 0x000000e8000079c8 */ /* 0x000e240008000600 */
[----:B0-----:R-:W-:-:S13]  /*14a0*/  PLOP3.LUT P0, PT, PT, PT, UP0, 0x80, 0x0 ;  /* 0x000000000000781c */ /* 0x001fda0003f0f008 */
[----:B------:R-:W-:Y:S05]  /*14b0*/  @!P0 BRA `(.L_x_19) ;  /* 0xfffffffc00f08947 */ /* 0x000fea000383ffff */
[----:B------:R-:W-:-:S13]  /*14c0*/  LOP3.LUT P0, RZ, R20, 0xff, RZ, 0xc0, !PT ;  /* 0x000000ff14ff7812 */ /* 0x000fda000780c0ff */
[----:B------:R-:W-:Y:S05]  /*14d0*/  @!P0 EXIT ;  /* 0x000000000000894d */ /* 0x000fea0003800000 */
[----:B------:R-:W0:Y:S01]  /*14e0*/  S2UR UR6, SR_CgaCtaId ;  /* 0x00000000000679c3 */ /* 0x000e220000008800 */
[CC--:B------:R-:W-:Y:S01]  /*14f0*/  LEA.HI R11, R19.reuse, R10.reuse, RZ, 0x2 ;  /* 0x0000000a130b7211 */ /* 0x0c0fe200078f10ff */
[----:B------:R-:W-:Y:S01]  /*1500*/  UIADD3 UR7, UR11, -0x1, URZ ;  /* 0xffffffff0b077890 */ /* 0x000fe2000fffe03f */
[----:B------:R-:W-:Y:S01]  /*1510*/  LEA.HI R19, R19, R10, RZ, 0x5 ;  /* 0x0000000a13137211 */ /* 0x000fe200078f28ff */
[----:B------:R-:W-:Y:S01]  /*1520*/  UMOV UR9, 0x400 ;  /* 0x0000040000097882 */ /* 0x000fe20000000000 */
[--C-:B------:R-:W-:Y:S01]  /*1530*/  SHF.R.S32.HI R18, RZ, 0x2, R11.reuse ;  /* 0x00000002ff127819 */ /* 0x100fe2000001140b */
[----:B------:R-:W-:Y:S01]  /*1540*/  UISETP.LT.AND UP0, UPT, UR13, 0x1, UPT ;  /* 0x000000010d00788c */ /* 0x000fe2000bf01270 */
[----:B------:R-:W-:Y:S01]  /*1550*/  SHF.R.S32.HI R17, RZ, 0x1f, R11 ;  /* 0x0000001fff117819 */ /* 0x000fe2000001140b */
[----:B------:R-:W-:Y:S01]  /*1560*/  USHF.L.U32 UR21, UR13, 0x1, URZ ;  /* 0x000000010d157899 */ /* 0x000fe2000800063f */
[----:B------:R-:W-:Y:S01]  /*1570*/  LOP3.LUT R11, R11, 0xfffffffc, RZ, 0xc0, !PT ;  /* 0xfffffffc0b0b7812 */ /* 0x000fe200078ec0ff */
[----:B------:R-:W-:Y:S01]  /*1580*/  USEL UR10, UR13, 0x1, UP0 ;  /* 0x000000010d0a7887 */ /* 0x000fe20008000000 */
[----:B------:R-:W-:Y:S01]  /*1590*/  LEA.HI R17, R17, R18, RZ, 0x3 ;  /* 0x0000001211117211 */ /* 0x000fe200078f18ff */
[----:B------:R-:W-:Y:S01]  /*15a0*/  UISETP.NE.AND UP0, UPT, UR7, URZ, UPT ;  /* 0x0000003f0700728c */ /* 0x000fe2000bf05270 */
[----:B------:R-:W-:Y:S01]  /*15b0*/  LOP3.LUT R148, R7, 0x1, RZ, 0xfc, !PT ;  /* 0x0000000107947812 */ /* 0x000fe200078efcff */
[----:B------:R-:W-:Y:S01]  /*15c0*/  IMAD.IADD R16, R10, 0x1, -R11 ;  /* 0x000000010a107824 */ /* 0x000fe200078e0a0b */
[----:B------:R-:W-:Y:S01]  /*15d0*/  LOP3.LUT R17, R17, 0xfffffff8, RZ, 0xc0, !PT ;  /* 0xfffffff811117812 */ /* 0x000fe200078ec0ff */
[----:B------:R-:W-:-:S04]  /*15e0*/  UIADD3 UR10, -UR10, UR13, URZ ;  /* 0x0000000d0a0a7290 */ /* 0x000fc8000fffe13f */
[----:B------:R-:W-:Y:S01]  /*15f0*/  IMAD.IADD R18, R18, 0x1, -R17 ;  /* 0x0000000112127824 */ /* 0x000fe200078e0a11 */
[----:B------:R-:W-:Y:S01]  /*1600*/  SHF.R.S32.HI R17, RZ, 0x5, R19 ;  /* 0x00000005ff117819 */ /* 0x000fe20000011413 */
[----:B0-----:R-:W-:-:S03]  /*1610*/  ULEA UR9, UR6, UR9, 0x18 ;  /* 0x0000000906097291 */ /* 0x001fc6000f8ec03f */
[--C-:B------:R-:W-:Y:S01]  /*1620*/  SHF.R.S32.HI R19, RZ, 0x1f, R18.reuse ;  /* 0x0000001fff137819 */ /* 0x100fe20000011412 */
[----:B------:R-:W-:Y:S01]  /*1630*/  USHF.L.U32 UR6, UR7, 0x3, URZ ;  /* 0x0000000307067899 */ /* 0x000fe2000800063f */
[C-C-:B------:R-:W-:Y:S01]  /*1640*/  IMAD R20, R17.reuse, -0x10, -R18.reuse ;  /* 0xfffffff011147824 */ /* 0x140fe200078e0a12 */
[----:B------:R-:W-:Y:S02]  /*1650*/  USEL UR7, URZ, 0x1, UP0 ;  /* 0x000000013f077887 */ /* 0x000fe40008000000 */
[----:B------:R-:W-:Y:S01]  /*1660*/  ULOP3.LUT UR6, UR6, 0x8, URZ, 0xc0, !UPT ;  /* 0x0000000806067892 */ /* 0x000fe2000f8ec03f */
[----:B------:R-:W-:Y:S01]  /*1670*/  IMAD.WIDE R10, R17, 0x10, R18 ;  /* 0x00000010110a7825 */ /* 0x000fe200078e0212 */
[----:B------:R-:W-:Y:S02]  /*1680*/  UIADD3 UR22, UR9, 0xa0, URZ ;  /* 0x000000a009167890 */ /* 0x000fe4000fffe03f */
[----:B------:R-:W-:Y:S01]  /*1690*/  ULOP3.LUT UR23, UR6, 0x8, URZ, 0x3c, !UPT ;  /* 0x0000000806177892 */ /* 0x000fe2000f8e3c3f */
[----:B------:R-:W-:Y:S01]  /*16a0*/  IMAD.U32 R150, RZ, RZ, UR7 ;  /* 0x00000007ff967e24 */ /* 0x000fe2000f8e00ff */
[----:B------:R-:W-:-:S02]  /*16b0*/  ULOP3.LUT UR12, UR6, 0x18, URZ, 0x3c, !UPT ;  /* 0x00000018060c7892 */ /* 0x000fc4000f8e3c3f */
[----:B------:R-:W-:Y:S01]  /*16c0*/  ULEA UR11, UR11, UR22, 0x3 ;  /* 0x000000160b0b7291 */ /* 0x000fe2000f8e183f */
[----:B------:R-:W-:Y:S02]  /*16d0*/  ULDC UR6, c[0x0][0x284] ;  /* 0x0000a10000067ab9 */ /* 0x000fe40000000800 */
[----:B------:R-:W-:-:S09]  /*16e0*/  VIADD R17, R20, UR6 ;  /* 0x0000000614117c36 */ /* 0x000fd20008000000 */
.L_x_174:
[----:B------:R-:W-:Y:S01]  /*16f0*/  SHF.L.U32 R18, R150, 0x1f, RZ ;  /* 0x0000001f96127819 */ /* 0x000fe200000006ff */
[----:B------:R-:W0:Y:S01]  /*1700*/  LDC R19, c[0x0][0x28c] ;  /* 0x0000a300ff137b82 */ /* 0x000e220000000800 */
[----:B------:R-:W-:Y:S01]  /*1710*/  UMOV UR6, URZ ;  /* 0x0000003f00067c82 */ /* 0x000fe20008000000 */
[----:B------:R-:W-:Y:S01]  /*1720*/  UMOV UR20, UR5 ;  /* 0x0000000500147c82 */ /* 0x000fe20008000000 */
[----:B-1----:R-:W1:Y:S01]  /*1730*/  SYNCS.PHASECHK.TRANS64.TRYWAIT P0, [UR11+-0x8], R18 ;  /* 0xfffff812ff0075a7 */ /* 0x002e62000800014b */
[----:B0-----:R-:W-:Y:S01]  /*1740*/  ISETP.GE.AND P1, PT, R19, 0x1, PT ;  /* 0x000000011300780c */ /* 0x001fe20003f26270 */
[----:B-1-34-:R-:W-:-:S12]  /*1750*/  @!P0 BRA `(.L_x_20) ;  /* 0x0000007c00c08947 */ /* 0x01afd80003800000 */
.L_x_201:
[----:B------:R-:W-:Y:S01]  /*1760*/  UMOV UR7, URZ ;  /* 0x0000003f00077c82 */ /* 0x000fe20008000000 */
[----:B------:R-:W-:Y:S01]  /*1770*/  UMOV UR8, URZ ;  /* 0x0000003f00087c82 */ /* 0x000fe20008000000 */
[----:B------:R-:W-:Y:S02]  /*1780*/  CS2R R88, SRZ ;  /* 0x0000000000587805 */ /* 0x000fe4000001ff00 */
[----:B------:R-:W-:Y:S02]  /*1790*/  CS2R R22, SRZ ;  /* 0x0000000000167805 */ /* 0x000fe4000001ff00 */
[----:B------:R-:W-:Y:S02]  /*17a0*/  CS2R R90, SRZ ;  /* 0x00000000005a7805 */ /* 0x000fe4000001ff00 */
[----:B------:R-:W-:Y:S02]  /*17b0*/  CS2R R92, SRZ ;  /* 0x00000000005c7805 */ /* 0x000fe4000001ff00 */
[----:B------:R-:W-:-:S02]  /*17c0*/  CS2R R94, SRZ ;  /* 0x00000000005e7805 */ /* 0x000fc4000001ff00 */
[----:B------:R-:W-:Y:S02]  /*17d0*/  CS2R R96, SRZ ;  /* 0x0000000000607805 */ /* 0x000fe4000001ff00 */
        /* <DEDUP_REMOVED lines=24> */
[----:B------:R-:W-:Y:S01]  /*1960*/  CS2R R146, SRZ ;  /* 0x0000000000927805 */ /* 0x000fe2000001ff00 */
[----:B------:R-:W-:Y:S01]  /*1970*/  IMAD.MOV.U32 R149, RZ, RZ, RZ ;  /* 0x000000ffff957224 */ /* 0x000fe200078e00ff */
[----:B------:R-:W-:Y:S01]  /*1980*/  CS2R R24, SRZ ;  /* 0x0000000000187805 */ /* 0x000fe2000001ff00 */
[----:B------:R-:W-:Y:S01]  /*1990*/  IMAD.MOV.U32 R151, RZ, RZ, RZ ;  /* 0x000000ffff977224 */ /* 0x000fe200078e00ff */
[----:B------:R-:W-:Y:S01]  /*19a0*/  CS2R R26, SRZ ;  /* 0x00000000001a7805 */ /* 0x000fe2000001ff00 */
[----:B------:R-:W-:Y:S01]  /*19b0*/  IMAD.U32 R152, RZ, RZ, UR4 ;  /* 0x00000004ff987e24 */ /* 0x000fe2000f8e00ff */
        /* <DEDUP_REMOVED lines=29> */
[----:B------:R-:W-:Y:S01]  /*1b90*/  CS2R R86, SRZ ;  /* 0x0000000000567805 */ /* 0x000fe2000001ff00 */
[----:B------:R-:W-:Y:S06]  /*1ba0*/  @!P1 BRA `(.L_x_21) ;  /* 0x00000008006c9947 */ /* 0x000fec0003800000 */
[----:B------:R-:W-:-:S13]  /*1bb0*/  ISETP.NE.AND P1, PT, R148, 0x3, PT ;  /* 0x000000039400780c */ /* 0x000fda0003f25270 */
[----:B------:R-:W-:Y:S05]  /*1bc0*/  @!P1 BRA `(.L_x_22) ;  /* 0x0000000000049947 */ /* 0x000fea0003800000 */
[----:B------:R-:W-:Y:S01]  /*1bd0*/  BPT.TRAP 0x1 ;  /* 0x000000040000795c */ /* 0x000fe20000300000 */
.L_x_22:
[----:B------:R-:W-:Y:S01]  /*1be0*/  ULEA UR6, UR5, UR9, 0x3 ;  /* 0x0000000905067291 */ /* 0x000fe2000f8e183f */
[----:B0-----:R-:W-:-:S05]  /*1bf0*/  IMAD.U32 R18, RZ, RZ, UR4 ;  /* 0x00000004ff127e24 */ /* 0x001fca000f8e00ff */
[----:B------:R-:W-:-:S04]  /*1c00*/  SHF.L.U32 R18, R18, 0x1f, RZ ;  /* 0x0000001f12127819 */ /* 0x000fc800000006ff */
[----:B------:R0:W1:Y:S01]  /*1c10*/  SYNCS.PHASECHK.TRANS64.TRYWAIT P0, [UR6], R18 ;  /* 0x00000012ff0075a7 */ /* 0x0000620008000146 */
[----:B------:R-:W-:Y:S05]  /*1c20*/  @!P1 BRA `(.L_x_23) ;  /* 0x0000000000049947 */ /* 0x000fea0003800000 */
[----:B------:R-:W-:Y:S01]  /*1c30*/  BPT.TRAP 0x1 ;  /* 0x000000040000795c */ /* 0x000fe20000300000 */
.L_x_23:
[----:B-1----:R-:W-:Y:S05]  /*1c40*/  @P0 BRA `(.L_x_24) ;  /* 0x0000000000080947 */ /* 0x002fea0003800000 */
[----:B------:R-:W1:Y:S02]  /*1c50*/  SYNCS.PHASECHK.TRANS64.TRYWAIT P0, [UR6], R18 ;  /* 0x00000012ff0075a7 */ /* 0x000e640008000146 */
[----:B-1----:R-:W-:Y:S05]  /*1c60*/  @!P0 BRA `(.L_x_25) ;  /* 0x0000007800948947 */ /* 0x002fea0003800000 */
.L_x_24:
[----:B------:R-:W-:Y:S01]  /*1c70*/  UIADD3 UR6, UR9, 0x180, URZ ;  /* 0x0000018009067890 */ /* 0x000fe2000fffe03f */
[----:B------:R-:W-:Y:S01]  /*1c80*/  WARPGROUP.ARRIVE ;  /* 0x00000000000079c5 */ /* 0x000fe20000000000 */
[----:B------:R-:W-:Y:S01]  /*1c90*/  UIADD3 UR7, UR9, 0x12180, URZ ;  /* 0x0001218009077890 */ /* 0x000fe2000fffe03f */
[----:B------:R-:W-:Y:S01]  /*1ca0*/  CS2R R88, SRZ ;  /* 0x0000000000587805 */ /* 0x000fe2000001ff00 */
[----:B------:R-:W-:Y:S01]  /*1cb0*/  USHF.R.U32.HI UR6, URZ, 0x4, UR6 ;  /* 0x000000043f067899 */ /* 0x000fe20008011606 */
[----:B------:R-:W-:Y:S01]  /*1cc0*/  CS2R R22, SRZ ;  /* 0x0000000000167805 */ /* 0x000fe2000001ff00 */
[----:B------:R-:W-:Y:S01]  /*1cd0*/  USHF.R.U32.HI UR7, URZ, 0x4, UR7 ;  /* 0x000000043f077899 */ /* 0x000fe20008011607 */
[----:B------:R-:W-:Y:S01]  /*1ce0*/  CS2R R90, SRZ ;  /* 0x00000000005a7805 */ /* 0x000fe2000001ff00 */
[----:B------:R-:W-:Y:S01]  /*1cf0*/  ULOP3.LUT UR6, UR6, 0x3fff, URZ, 0xc0, !UPT ;  /* 0x00003fff06067892 */ /* 0x000fe2000f8ec03f */
[----:B------:R-:W-:Y:S01]  /*1d00*/  CS2R R92, SRZ ;  /* 0x00000000005c7805 */ /* 0x000fe2000001ff00 */
[----:B------:R-:W-:Y:S01]  /*1d10*/  ULOP3.LUT UR7, UR7, 0x3fff, URZ, 0xc0, !UPT ;  /* 0x00003fff07077892 */ /* 0x000fe2000f8ec03f */
[----:B------:R-:W-:Y:S01]  /*1d20*/  CS2R R94, SRZ ;  /* 0x00000000005e7805 */ /* 0x000fe2000001ff00 */
[----:B------:R-:W-:Y:S01]  /*1d30*/  ULOP3.LUT UR6, UR6, 0x10000, URZ, 0xfc, !UPT ;  /* 0x0001000006067892 */ /* 0x000fe2000f8efc3f */
[----:B------:R-:W-:Y:S01]  /*1d40*/  CS2R R96, SRZ ;  /* 0x0000000000607805 */ /* 0x000fe2000001ff00 */
[----:B------:R-:W-:Y:S01]  /*1d50*/  ULOP3.LUT UR7, UR7, 0x10000, URZ, 0xfc, !UPT ;  /* 0x0001000007077892 */ /* 0x000fe2000f8efc3f */
[----:B------:R-:W-:Y:S01]  /*1d60*/  CS2R R98, SRZ ;  /* 0x0000000000627805 */ /* 0x000fe2000001ff00 */
[----:B------:R-:W-:Y:S01]  /*1d70*/  ULEA UR6, UR5, UR6, 0x9 ;  /* 0x0000000605067291 */ /* 0x000fe2000f8e483f */
[----:B------:R-:W-:Y:S01]  /*1d80*/  CS2R R102, SRZ ;  /* 0x0000000000667805 */ /* 0x000fe2000001ff00 */
[----:B------:R-:W-:Y:S01]  /*1d90*/  ULEA UR7, UR5, UR7, 0xa ;  /* 0x0000000705077291 */ /* 0x000fe2000f8e503f */
[----:B------:R-:W-:Y:S01]  /*1da0*/  CS2R R100, SRZ ;  /* 0x0000000000647805 */ /* 0x000fe2000001ff00 */
[----:B------:R-:W-:Y:S01]  /*1db0*/  UMOV UR17, 0x40000040 ;  /* 0x4000004000117882 */ /* 0x000fe20000000000 */
[----:B------:R-:W-:Y:S01]  /*1dc0*/  UMOV UR19, 0x40000040 ;  /* 0x4000004000137882 */ /* 0x000fe20000000000 */
[----:B------:R-:W-:Y:S01]  /*1dd0*/  CS2R R104, SRZ ;  /* 0x0000000000687805 */ /* 0x000fe2000001ff00 */
[----:B------:R-:W-:Y:S01]  /*1de0*/  UMOV UR16, UR6 ;  /* 0x0000000600107c82 */ /* 0x000fe20008000000 */
[----:B------:R-:W-:Y:S01]  /*1df0*/  CS2R R106, SRZ ;  /* 0x00000000006a7805 */ /* 0x000fe2000001ff00 */
[----:B------:R-:W-:Y:S01]  /*1e00*/  UMOV UR18, UR7 ;  /* 0x0000000700127c82 */ /* 0x000fe20008000000 */
[----:B------:R-:W-:Y:S01]  /*1e10*/  CS2R R108, SRZ ;  /* 0x00000000006c7805 */ /* 0x000fe2000001ff00 */
[----:B------:R-:W-:Y:S01]  /*1e20*/  QGMMA.64x128x32.F32.E5M2.E5M2 R24, gdesc[UR16], RZ, !UPT ;  /* 0x01e00000101879f3 */ /* 0x000fe2000c7038ff */
[----:B------:R-:W-:Y:S01]  /*1e30*/  UIADD3 UR16, UR6, 0x2, URZ ;  /* 0x0000000206107890 */ /* 0x000fe2000fffe03f */
[----:B------:R-:W-:Y:S01]  /*1e40*/  CS2R R110, SRZ ;  /* 0x00000000006e7805 */ /* 0x000fe2000001ff00 */
[----:B------:R-:W-:Y:S01]  /*1e50*/  UIADD3 UR18, UR7, 0x2, URZ ;  /* 0x0000000207127890 */ /* 0x000fe2000fffe03f */
[----:B------:R-:W-:Y:S01]  /*1e60*/  CS2R R112, SRZ ;  /* 0x0000000000707805 */ /* 0x000fe2000001ff00 */
[----:B------:R-:W-:Y:S01]  /*1e70*/  UMOV UR17, 0x40000040 ;  /* 0x4000004000117882 */ /* 0x000fe20000000000 */
[----:B------:R-:W-:Y:S01]  /*1e80*/  UMOV UR19, 0x40000040 ;  /* 0x4000004000137882 */ /* 0x000fe20000000000 */
        /* <DEDUP_REMOVED lines=17> */
[----:B------:R-:W-:Y:S02]  /*1fa0*/  IMAD.MOV.U32 R149, RZ, RZ, RZ ;  /* 0x000000ffff957224 */ /* 0x000fe400078e00ff */
[----:B------:R-:W-:Y:S01]  /*1fb0*/  IMAD.MOV.U32 R151, RZ, RZ, RZ ;  /* 0x000000ffff977224 */ /* 0x000fe200078e00ff */
[----:B------:R-:W-:Y:S01]  /*1fc0*/  QGMMA.64x128x32.F32.E5M2.E5M2 R24, gdesc[UR16], R24 ;  /* 0x01e00000101879f3 */ /* 0x000fe20008703818 */
[----:B------:R-:W-:-:S02]  /*1fd0*/  UIADD3 UR16, UR6, 0x4, URZ ;  /* 0x0000000406107890 */ /* 0x000fc4000fffe03f */
[----:B------:R-:W-:Y:S01]  /*1fe0*/  UIADD3 UR18, UR7, 0x4, URZ ;  /* 0x0000000407127890 */ /* 0x000fe2000fffe03f */
[----:B------:R-:W-:Y:S01]  /*1ff0*/  UMOV UR17, 0x40000040 ;  /* 0x4000004000117882 */ /* 0x000fe20000000000 */
[----:B------:R-:W-:-:S07]  /*2000*/  UMOV UR19, 0x40000040 ;  /* 0x4000004000137882 */ /* 0x000fce0000000000 */
[----:B------:R-:W-:Y:S01]  /*2010*/  QGMMA.64x128x32.F32.E5M2.E5M2 R24, gdesc[UR16], R24 ;  /* 0x01e00000101879f3 */ /* 0x000fe20008703818 */
[----:B------:R-:W-:Y:S02]  /*2020*/  UIADD3 UR18, UR7, 0x6, URZ ;  /* 0x0000000607127890 */ /* 0x000fe4000fffe03f */
[----:B------:R-:W-:Y:S01]  /*2030*/  UIADD3 UR16, UR6, 0x6, URZ ;  /* 0x0000000606107890 */ /* 0x000fe2000fffe03f */
[----:B------:R-:W-:Y:S01]  /*2040*/  ULDC UR7, c[0x0][0x50c] ;  /* 0x0001430000077ab9 */ /* 0x000fe20000000800 */
[----:B------:R-:W-:Y:S01]  /*2050*/  UMOV UR17, 0x40000040 ;  /* 0x4000004000117882 */ /* 0x000fe20000000000 */
[----:B------:R-:W-:Y:S01]  /*2060*/  UISETP.NE.AND UP0, UPT, UR7, 0x4, UPT ;  /* 0x000000040700788c */ /* 0x000fe2000bf05270 */
[----:B------:R-:W-:Y:S01]  /*2070*/  UMOV UR19, 0x40000040 ;  /* 0x4000004000137882 */ /* 0x000fe20000000000 */
[----:B------:R-:W-:Y:S02]  /*2080*/  UMOV UR6, 0x4 ;  /* 0x0000000400067882 */ /* 0x000fe40000000000 */
[----:B------:R-:W-:-:S06]  /*2090*/  USEL UR7, URZ, 0x1, UP0 ;  /* 0x000000013f077887 */ /* 0x000fcc0008000000 */
[----:B------:R-:W-:Y:S01]  /*20a0*/  ISETP.NE.AND P0, PT, RZ, UR7, PT ;  /* 0x00000007ff007c0c */ /* 0x000fe2000bf05270 */
[----:B------:R-:W-:-:S12]  /*20b0*/  QGMMA.64x128x32.F32.E5M2.E5M2 R24, gdesc[UR16], R24, gsb0 ;  /* 0x01e00000101879f3 */ /* 0x000fd80008003818 */
[----:B------:R-:W-:Y:S05]  /*20c0*/  @!P0 BRA `(.L_x_26) ;  /* 0x0000000400088947 */ /* 0x000fea0003800000 */
[----:B------:R-:W-:Y:S02]  /*20d0*/  WARPGROUP.DEPBAR.LE gsb0, 0x0 ;  /* 0x00008000000079c5 */ /* 0x000fe40000010000 */
[----:B------:R-:W-:-:S01]  /*20e0*/  FADD R151, RZ, R24 ;  /* 0x00000018ff977221 */ /* 0x000fc20000000000 */
[----:B------:R-:W-:Y:S01]  /*20f0*/  FADD R146, RZ, R25 ;  /* 0x00000019ff927221 */ /* 0x000fe20000000000 */
        /* <DEDUP_REMOVED lines=62> */
[----:B------:R-:W-:-:S06]  /*24e0*/  UMOV UR6, URZ ;  /* 0x0000003f00067c82 */ /* 0x000fcc0008000000 */
.L_x_26:
[----:B------:R-:W-:-:S04]  /*24f0*/  UIADD3 UR20, UR5, 0x1, URZ ;  /* 0x0000000105147890 */ /* 0x000fc8000fffe03f */
[----:B------:R-:W-:-:S04]  /*2500*/  UISETP.NE.AND UP0, UPT, UR20, 0x9, UPT ;  /* 0x000000091400788c */ /* 0x000fc8000bf05270 */
[----:B------:R-:W-:Y:S02]  /*2510*/  USEL UR8, URZ, 0x1, UP0 ;  /* 0x000000013f087887 */ /* 0x000fe40008000000 */
[----:B------:R-:W-:Y:S02]  /*2520*/  USEL UR20, UR20, URZ, UP0 ;  /* 0x0000003f14147287 */ /* 0x000fe40008000000 */
[----:B------:R-:W-:-:S06]  /*2530*/  ULOP3.LUT UR8, UR4, UR8, URZ, 0x3c, !UPT ;  /* 0x0000000804087292 */ /* 0x000fcc000f8e3c3f */
[----:B------:R-:W-:Y:S01]  /*2540*/  IMAD.U32 R152, RZ, RZ, UR8 ;  /* 0x00000008ff987e24 */ /* 0x000fe2000f8e00ff */
[----:B------:R-:W-:-:S06]  /*2550*/  UMOV UR8, 0x1 ;  /* 0x0000000100087882 */ /* 0x000fcc0000000000 */
.L_x_21:
[----:B------:R-:W-:-:S06]  /*2560*/  UISETP.GE.AND UP0, UPT, UR10, 0x1, UPT ;  /* 0x000000010a00788c */ /* 0x000fcc000bf06270 */
[----:B------:R-:W-:-:S13]  /*2570*/  PLOP3.LUT P0, PT, PT, PT, UP0, 0x80, 0x0 ;  /* 0x000000000000781c */ /* 0x000fda0003f0f008 */
[----:B------:R-:W-:Y:S05]  /*2580*/  @!P0 BRA `(.L_x_27) ;  /* 0x0000000800388947 */ /* 0x000fea0003800000 */
[----:B01----:R-:W-:Y:S01]  /*2590*/  IMAD.U32 R18, RZ, RZ, UR10 ;  /* 0x0000000aff127e24 */ /* 0x003fe2000f8e00ff */
[----:B------:R-:W-:Y:S01]  /*25a0*/  ULDC UR24, c[0x0][0x50c] ;  /* 0x0001430000187ab9 */ /* 0x000fe20000000800 */
[----:B------:R-:W-:-:S07]  /*25b0*/  IMAD.U32 R19, RZ, RZ, UR5 ;  /* 0x00000005ff137e24 */ /* 0x000fce000f8e00ff */
.L_x_35:
[----:B------:R-:W-:-:S13]  /*25c0*/  ISETP.NE.AND P1, PT, R148, 0x3, PT ;  /* 0x000000039400780c */ /* 0x000fda0003f25270 */
[----:B------:R-:W-:Y:S05]  /*25d0*/  @!P1 BRA `(.L_x_28) ;  /* 0x0000000000049947 */ /* 0x000fea0003800000 */
[----:B------:R-:W-:Y:S01]  /*25e0*/  BPT.TRAP 0x1 ;  /* 0x000000040000795c */ /* 0x000fe20000300000 */
.L_x_28:
[----:B------:R-:W-:Y:S01]  /*25f0*/  ULEA UR16, UR20, UR9, 0x3 ;  /* 0x0000000914107291 */ /* 0x000fe2000f8e183f */
[----:B------:R-:W-:-:S08]  /*2600*/  SHF.L.U32 R20, R152, 0x1f, RZ ;  /* 0x0000001f98147819 */ /* 0x000fd000000006ff */
[----:B------:R0:W1:Y:S01]  /*2610*/  SYNCS.PHASECHK.TRANS64.TRYWAIT P0, [UR16], R20 ;  /* 0x00000014ff0075a7 */ /* 0x0000620008000150 */
[----:B------:R-:W-:Y:S05]  /*2620*/  @!P1 BRA `(.L_x_29) ;  /* 0x0000000000049947 */ /* 0x000fea0003800000 */
[----:B------:R-:W-:Y:S01]  /*2630*/  BPT.TRAP 0x1 ;  /* 0x000000040000795c */ /* 0x000fe20000300000 */
.L_x_29:
[----:B-1----:R-:W-:Y:S05]  /*2640*/  @P0 BRA `(.L_x_30) ;  /* 0x0000000000080947 */ /* 0x002fea0003800000 */
[----:B------:R-:W1:Y:S02]  /*2650*/  SYNCS.PHASECHK.TRANS64.TRYWAIT P0, [UR16], R20 ;  /* 0x00000014ff0075a7 */ /* 0x000e640008000150 */
[----:B-1----:R-:W-:Y:S05]  /*2660*/  @!P0 BRA `(.L_x_31) ;  /* 0x00000070002c8947 */ /* 0x002fea0003800000 */
.L_x_30:
[----:B------:R-:W-:Y:S01]  /*2670*/  UIADD3 UR16, UR9, 0x180, URZ ;  /* 0x0000018009107890 */ /* 0x000fe2000fffe03f */
[----:B------:R-:W-:Y:S01]  /*2680*/  WARPGROUP.ARRIVE ;  /* 0x00000000000079c5 */ /* 0x000fe20000000000 */
[----:B------:R-:W-:Y:S02]  /*2690*/  UIADD3 UR17, UR9, 0x12180, URZ ;  /* 0x0001218009117890 */ /* 0x000fe4000fffe03f */
[----:B------:R-:W-:Y:S02]  /*26a0*/  UISETP.NE.AND UP0, UPT, UR7, URZ, UPT ;  /* 0x0000003f0700728c */ /* 0x000fe4000bf05270 */
[----:B------:R-:W-:Y:S02]  /*26b0*/  USHF.R.U32.HI UR16, URZ, 0x4, UR16 ;  /* 0x000000043f107899 */ /* 0x000fe40008011610 */
[----:B------:R-:W-:Y:S02]  /*26c0*/  USHF.R.U32.HI UR17, URZ, 0x4, UR17 ;  /* 0x000000043f117899 */ /* 0x000fe40008011611 */
[----:B------:R-:W-:-:S02]  /*26d0*/  USEL UR8, UR8, URZ, !UP0 ;  /* 0x0000003f08087287 */ /* 0x000fc4000c000000 */
[----:B------:R-:W-:Y:S02]  /*26e0*/  ULOP3.LUT UR16, UR16, 0x3fff, URZ, 0xc0, !UPT ;  /* 0x00003fff10107892 */ /* 0x000fe4000f8ec03f */
[----:B------:R-:W-:Y:S02]  /*26f0*/  ULOP3.LUT UR17, UR17, 0x3fff, URZ, 0xc0, !UPT ;  /* 0x00003fff11117892 */ /* 0x000fe4000f8ec03f */
[----:B------:R-:W-:Y:S02]  /*2700*/  UISETP.NE.U32.AND UP0, UPT, UR8, URZ, UPT ;  /* 0x0000003f0800728c */ /* 0x000fe4000bf05070 */
[----:B------:R-:W-:Y:S02]  /*2710*/  ULOP3.LUT UR7, UR16, 0x10000, URZ, 0xfc, !UPT ;  /* 0x0001000010077892 */ /* 0x000fe4000f8efc3f */
[----:B------:R-:W-:Y:S02]  /*2720*/  ULOP3.LUT UR8, UR17, 0x10000, URZ, 0xfc, !UPT ;  /* 0x0001000011087892 */ /* 0x000fe4000f8efc3f */
[----:B------:R-:W-:-:S02]  /*2730*/  ULEA UR7, UR20, UR7, 0x9 ;  /* 0x0000000714077291 */ /* 0x000fc4000f8e483f */
[----:B------:R-:W-:Y:S01]  /*2740*/  ULEA UR8, UR20, UR8, 0xa ;  /* 0x0000000814087291 */ /* 0x000fe2000f8e503f */
[----:B------:R-:W-:Y:S01]  /*2750*/  UMOV UR17, 0x40000040 ;  /* 0x4000004000117882 */ /* 0x000fe20000000000 */
[----:B------:R-:W-:Y:S01]  /*2760*/  UMOV UR19, 0x40000040 ;  /* 0x4000004000137882 */ /* 0x000fe20000000000 */
[----:B------:R-:W-:Y:S02]  /*2770*/  UIADD3 UR6, UR6, 0x4, URZ ;  /* 0x0000000406067890 */ /* 0x000fe4000fffe03f */
[----:B------:R-:W-:Y:S02]  /*2780*/  UMOV UR16, UR7 ;  /* 0x0000000700107c82 */ /* 0x000fe40008000000 */
[----:B------:R-:W-:Y:S02]  /*2790*/  UMOV UR18, UR8 ;  /* 0x0000000800127c82 */ /* 0x000fe40008000000 */
[----:B------:R-:W-:Y:S01]  /*27a0*/  QGMMA.64x128x32.F32.E5M2.E5M2 R24, gdesc[UR16], R24, UP0 ;  /* 0x01e00000101879f3 */ /* 0x000fe2000bf03818 */
[----:B------:R-:W-:-:S02]  /*27b0*/  UIADD3 UR16, UR7, 0x2, URZ ;  /* 0x0000000207107890 */ /* 0x000fc4000fffe03f */
[----:B------:R-:W-:Y:S01]  /*27c0*/  UIADD3 UR18, UR8, 0x2, URZ ;  /* 0x0000000208127890 */ /* 0x000fe2000fffe03f */
[----:B------:R-:W-:Y:S01]  /*27d0*/  UMOV UR17, 0x40000040 ;  /* 0x4000004000117882 */ /* 0x000fe20000000000 */
[----:B------:R-:W-:Y:S01]  /*27e0*/  UMOV UR19, 0x40000040 ;  /* 0x4000004000137882 */ /* 0x000fe20000000000 */
[----:B------:R-:W-:-:S06]  /*27f0*/  UISETP.NE.AND UP0, UPT, UR6, UR24, UPT ;  /* 0x000000180600728c */ /* 0x000fcc000bf05270 */
[----:B------:R-:W-:Y:S01]  /*2800*/  QGMMA.64x128x32.F32.E5M2.E5M2 R24, gdesc[UR16], R24 ;  /* 0x01e00000101879f3 */ /* 0x000fe20008703818 */
[----:B------:R-:W-:Y:S02]  /*2810*/  UIADD3 UR16, UR7, 0x4, URZ ;  /* 0x0000000407107890 */ /* 0x000fe4000fffe03f */
[----:B------:R-:W-:Y:S01]  /*2820*/  UIADD3 UR18, UR8, 0x4, URZ ;  /* 0x0000000408127890 */ /* 0x000fe2000fffe03f */
[----:B------:R-:W-:Y:S01]  /*2830*/  UMOV UR17, 0x40000040 ;  /* 0x4000004000117882 */ /* 0x000fe20000000000 */
[----:B------:R-:W-:-:S07]  /*2840*/  UMOV UR19, 0x40000040 ;  /* 0x4000004000137882 */ /* 0x000fce0000000000 */
[----:B------:R-:W-:Y:S01]  /*2850*/  QGMMA.64x128x32.F32.E5M2.E5M2 R24, gdesc[UR16], R24 ;  /* 0x01e00000101879f3 */ /* 0x000fe20008703818 */
[----:B------:R-:W-:Y:S02]  /*2860*/  UIADD3 UR16, UR7, 0x6, URZ ;  /* 0x0000000607107890 */ /* 0x000fe4000fffe03f */
[----:B------:R-:W-:Y:S01]  /*2870*/  UIADD3 UR18, UR8, 0x6, URZ ;  /* 0x0000000608127890 */ /* 0x000fe2000fffe03f */
[----:B------:R-:W-:Y:S01]  /*2880*/  UMOV UR17, 0x40000040 ;  /* 0x4000004000117882 */ /* 0x000fe20000000000 */
[----:B------:R-:W-:Y:S01]  /*2890*/  UMOV UR19, 0x40000040 ;  /* 0x4000004000137882 */ /* 0x000fe20000000000 */
[----:B------:R-:W-:-:S06]  /*28a0*/  USEL UR7, URZ, 0x1, UP0 ;  /* 0x000000013f077887 */ /* 0x000fcc0008000000 */
[----:B------:R-:W-:Y:S01]  /*28b0*/  ISETP.NE.AND P0, PT, RZ, UR7, PT ;  /* 0x00000007ff007c0c */ /* 0x000fe2000bf05270 */
[----:B------:R-:W-:Y:S03]  /*28c0*/  QGMMA.64x128x32.F32.E5M2.E5M2 R24, gdesc[UR16], R24, gsb0 ;  /* 0x01e00000101879f3 */ /* 0x000fe60008003818 */
[----:B------:R-:W-:-:S09]  /*28d0*/  WARPGROUP.DEPBAR.LE gsb0, 0x1 ;  /* 0x00008000000079c5 */ /* 0x000fd20000010100 */
[----:B------:R-:W-:Y:S05]  /*28e0*/  @!P0 BRA `(.L_x_32) ;  /* 0x0000000400088947 */ /* 0x000fea0003800000 */
[----:B------:R-:W-:Y:S02]  /*28f0*/  WARPGROUP.DEPBAR.LE gsb0, 0x0 ;  /* 0x00008000000079c5 */ /* 0x000fe40000010000 */
[----:B------:R-:W-:-:S01]  /*2900*/  FADD R151, R24, R151 ;  /* 0x0000009718977221 */ /* 0x000fc20000000000 */
[----:B------:R-:W-:Y:S01]  /*2910*/  FADD R146, R25, R146 ;  /* 0x0000009219927221 */ /* 0x000fe20000000000 */
        /* <DEDUP_REMOVED lines=62> */
[----:B------:R-:W-:-:S06]  /*2d00*/  UMOV UR6, URZ ;  /* 0x0000003f00067c82 */ /* 0x000fcc0008000000 */
.L_x_32:
[----:B------:R-:W-:Y:S05]  /*2d10*/  @!P1 BRA `(.L_x_33) ;  /* 0x0000000000049947 */ /* 0x000fea0003800000 */
[----:B------:R-:W-:Y:S01]  /*2d20*/  BPT.TRAP 0x1 ;  /* 0x000000040000795c */ /* 0x000fe20000300000 */
.L_x_33:
[----:B------:R-:W-:-:S13]  /*2d30*/  ISETP.NE.AND P0, PT, R13, RZ, PT ;  /* 0x000000ff0d00720c */ /* 0x000fda0003f05270 */
[----:B01----:R-:W-:-:S05]  /*2d40*/  @P0 LEA R20, R19, UR9, 0x3 ;  /* 0x0000000913140c11 */ /* 0x003fca000f8e18ff */
[----:B------:R-:W-:-:S05]  /*2d50*/  @P0 VIADD R21, R20, 0x48 ;  /* 0x0000004814150836 */ /* 0x000fca0000000000 */
[----:B------:R-:W-:-:S04]  /*2d60*/  @P0 PRMT R21, R12, 0x654, R21 ;  /* 0x000006540c150816 */ /* 0x000fc80000000015 */
[----:B------:R0:W-:Y:S01]  /*2d70*/  @P0 SYNCS.ARRIVE.TRANS64.RED.A1T0 RZ, [R21+URZ], RZ ;  /* 0x000000ff15ff09a7 */ /* 0x0001e2000810043f */
[----:B------:R-:W-:-:S13]  /*2d80*/  ISETP.GT.U32.AND P0, PT, R7, 0x1, PT ;  /* 0x000000010700780c */ /* 0x000fda0003f04070 */
[----:B0-----:R-:W-:Y:S05]  /*2d90*/  @P0 BRA `(.L_x_34) ;  /* 0x0000000000040947 */ /* 0x001fea0003800000 */
[----:B------:R-:W-:Y:S01]  /*2da0*/  BPT.TRAP 0x1 ;  /* 0x000000040000795c */ /* 0x000fe20000300000 */
.L_x_34:
[----:B------:R-:W-:Y:S01]  /*2db0*/  UIADD3 UR20, UR20, 0x1, URZ ;  /* 0x0000000114147890 */ /* 0x000fe2000fffe03f */
[C---:B------:R-:W-:Y:S01]  /*2dc0*/  ISETP.GT.AND P1, PT, R18.reuse, 0x1, PT ;  /* 0x000000011200780c */ /* 0x040fe20003f24270 */
[----:B------:R-:W-:Y:S02]  /*2dd0*/  VIADD R19, R19, 0x1 ;  /* 0x0000000113137836 */ /* 0x000fe40000000000 */
[----:B------:R-:W-:Y:S01]  /*2de0*/  UISETP.NE.AND UP0, UPT, UR20, 0x9, UPT ;  /* 0x000000091400788c */ /* 0x000fe2000bf05270 */
[----:B------:R-:W-:Y:S02]  /*2df0*/  VIADD R18, R18, 0xffffffff ;  /* 0xffffffff12127836 */ /* 0x000fe40000000000 */
[C---:B------:R-:W-:Y:S01]  /*2e00*/  ISETP.NE.AND P0, PT, R19.reuse, 0x9, PT ;  /* 0x000000091300780c */ /* 0x040fe20003f05270 */
[----:B------:R-:W-:Y:S02]  /*2e10*/  USEL UR8, URZ, 0x1, UP0 ;  /* 0x000000013f087887 */ /* 0x000fe40008000000 */
[----:B------:R-:W-:Y:S01]  /*2e20*/  USEL UR20, UR20, URZ, UP0 ;  /* 0x0000003f14147287 */ /* 0x000fe20008000000 */
[----:B------:R-:W-:-:S03]  /*2e30*/  SEL R19, R19, RZ, P0 ;  /* 0x000000ff13137207 */ /* 0x000fc60000000000 */
[----:B------:R-:W-:Y:S01]  /*2e40*/  LOP3.LUT R152, R152, UR8, RZ, 0x3c, !PT ;  /* 0x0000000898987c12 */ /* 0x000fe2000f8e3cff */
[----:B------:R-:W-:Y:S01]  /*2e50*/  UMOV UR8, 0x1 ;  /* 0x0000000100087882 */ /* 0x000fe20000000000 */
[----:B------:R-:W-:Y:S06]  /*2e60*/  @P1 BRA `(.L_x_35) ;  /* 0xfffffff400d41947 */ /* 0x000fec000383ffff */
.L_x_27:
[----:B------:R-:W-:Y:S01]  /*2e70*/  UISETP.NE.AND UP0, UPT, UR6, URZ, UPT ;  /* 0x0000003f0600728c */ /* 0x000fe2000bf05270 */
[----:B01----:R-:W0:Y:S01]  /*2e80*/  LDC R18, c[0x0][0x28c] ;  /* 0x0000a300ff127b82 */ /* 0x003e220000000800 */
[----:B------:R-:W-:Y:S02]  /*2e90*/  IMAD.U32 R19, RZ, RZ, UR23 ;  /* 0x00000017ff137e24 */ /* 0x000fe4000f8e00ff */
[----:B------:R-:W-:-:S06]  /*2ea0*/  USEL UR6, URZ, 0x1, !UP0 ;  /* 0x000000013f067887 */ /* 0x000fcc000c000000 */
[----:B------:R-:W-:-:S13]  /*2eb0*/  ISETP.NE.AND P0, PT, RZ, UR6, PT ;  /* 0x00000006ff007c0c */ /* 0x000fda000bf05270 */
[----:B------:R-:W-:Y:S05]  /*2ec0*/  @!P0 BRA `(.L_x_36) ;  /* 0x0000000400048947 */ /* 0x000fea0003800000 */
[----:B------:R-:W-:Y:S02]  /*2ed0*/  WARPGROUP.DEPBAR.LE gsb0, 0x0 ;  /* 0x00008000000079c5 */ /* 0x000fe40000010000 */
[----:B------:R-:W-:Y:S01]  /*2ee0*/  FADD R151, R24, R151 ;  /* 0x0000009718977221 */ /* 0x000fe20000000000 */
        /* <DEDUP_REMOVED lines=62> */
[----:B------:R-:W-:-:S07]  /*32d0*/  FADD R88, R88, R87 ;  /* 0x0000005758587221 */ /* 0x000fce0000000000 */
.L_x_36:
[----:B0-----:R-:W-:Y:S01]  /*32e0*/  ISETP.GE.AND P0, PT, R18, 0x1, PT ;  /* 0x000000011200780c */ /* 0x001fe20003f06270 */
[----:B------:R0:W-:Y:S01]  /*32f0*/  SYNCS.ARRIVE.TRANS64.A1T0 RZ, [R19+UR22], RZ ;  /* 0x000000ff13ff79a7 */ /* 0x0001e20008100016 */
[----:B------:R-:W-:-:S11]  /*3300*/  WARPGROUP.DEPBAR.LE gsb0, 0x0 ;  /* 0x00008000000079c5 */ /* 0x000fd60000010000 */
[----:B------:R-:W-:Y:S05]  /*3310*/  @!P0 BRA `(.L_x_37) ;  /* 0x0000000000488947 */ /* 0x000fea0003800000 */
[----:B------:R-:W-:-:S13]  /*3320*/  ISETP.NE.AND P0, PT, R148, 0x3, PT ;  /* 0x000000039400780c */ /* 0x000fda0003f05270 */
[----:B------:R-:W-:Y:S05]  /*3330*/  @!P0 BRA `(.L_x_38) ;  /* 0x0000000000048947 */ /* 0x000fea0003800000 */
[----:B------:R-:W-:Y:S01]  /*3340*/  BPT.TRAP 0x1 ;  /* 0x000000040000795c */ /* 0x000fe20000300000 */
.L_x_38:
[----:B------:R-:W-:-:S13]  /*3350*/  ISETP.NE.AND P0, PT, R13, RZ, PT ;  /* 0x000000ff0d00720c */ /* 0x000fda0003f05270 */
[----:B------:R-:W-:-:S05]  /*3360*/  VOTEU.ANY UP0, P0 ;  /* 0x00000000003f7886 */ /* 0x000fca0000000100 */
[----:B------:R-:W-:-:S06]  /*3370*/  @UP0 UIADD3 UR6, UR10, UR5, URZ ;  /* 0x000000050a060290 */ /* 0x000fcc000fffe03f */
[----:B------:R-:W-:Y:S02]  /*3380*/  IMAD.U32 R18, RZ, RZ, UR6 ;  /* 0x00000006ff127e24 */ /* 0x000fe4000f8e00ff */
[----:B------:R-:W-:Y:S02]  /*3390*/  IMAD.U32 R21, RZ, RZ, UR6 ;  /* 0x00000006ff157e24 */ /* 0x000fe4000f8e00ff */
[----:B0-----:R-:W-:-:S05]  /*33a0*/  @P0 IMAD.WIDE.U32 R18, R18, 0x38e38e39, RZ ;  /* 0x38e38e3912120825 */ /* 0x001fca00078e00ff */
[----:B------:R-:W-:-:S05]  /*33b0*/  @P0 SHF.R.U32.HI R18, RZ, 0x1, R19 ;  /* 0x00000001ff120819 */ /* 0x000fca0000011613 */
[----:B------:R-:W-:-:S05]  /*33c0*/  @P0 IMAD R18, R18, -0x9, R21 ;  /* 0xfffffff712120824 */ /* 0x000fca00078e0215 */
[----:B------:R-:W-:-:S05]  /*33d0*/  @P0 LEA R18, R18, UR9, 0x3 ;  /* 0x0000000912120c11 */ /* 0x000fca000f8e18ff */
[----:B------:R-:W-:-:S05]  /*33e0*/  @P0 VIADD R19, R18, 0x48 ;  /* 0x0000004812130836 */ /* 0x000fca0000000000 */
[----:B------:R-:W-:-:S04]  /*33f0*/  @P0 PRMT R19, R12, 0x654, R19 ;  /* 0x000006540c130816 */ /* 0x000fc80000000013 */
[----:B------:R1:W-:Y:S01]  /*3400*/  @P0 SYNCS.ARRIVE.TRANS64.RED.A1T0 RZ, [R19+URZ], RZ ;  /* 0x000000ff13ff09a7 */ /* 0x0003e2000810043f */
[----:B------:R-:W-:-:S13]  /*3410*/  ISETP.GT.U32.AND P0, PT, R7, 0x1, PT ;  /* 0x000000010700780c */ /* 0x000fda0003f04070 */
[----:B-1----:R-:W-:Y:S05]  /*3420*/  @P0 BRA `(.L_x_37) ;  /* 0x0000000000040947 */ /* 0x002fea0003800000 */
[----:B------:R-:W-:Y:S01]  /*3430*/  BPT.TRAP 0x1 ;  /* 0x000000040000795c */ /* 0x000fe20000300000 */
.L_x_37:
[----:B------:R-:W-:Y:S01]  /*3440*/  SHF.L.U32 R18, R150, 0x1f, RZ ;  /* 0x0000001f96127819 */ /* 0x000fe200000006ff */
[----:B------:R-:W-:Y:S01]  /*3450*/  UIADD3 UR5, UR21, UR5, URZ ;  /* 0x0000000515057290 */ /* 0x000fe2000fffe03f */
[----:B------:R-:W1:Y:S01]  /*3460*/  LDC R29, c[0x0][0x288] ;  /* 0x0000a200ff1d7b82 */ /* 0x000e620000000800 */
[----:B------:R-:W-:Y:S01]  /*3470*/  UISETP.GE.U32.AND UP1, UPT, UR21, 0x9, UPT ;  /* 0x000000091500788c */ /* 0x000fe2000bf26070 */
[----:B------:R-:W-:Y:S01]  /*3480*/  IMAD.SHL.U32 R26, R16, 0x2, RZ ;  /* 0x00000002101a7824 */ /* 0x000fe200078e00ff */
[----:B------:R-:W-:Y:S02]  /*3490*/  UISETP.GT.U32.AND UP0, UPT, UR5, 0x8, UPT ;  /* 0x000000080500788c */ /* 0x000fe4000bf04070 */
[----:B------:R-:W-:Y:S02]  /*34a0*/  UIMAD.WIDE.U32 UR6, UR5, 0x38e38e39, URZ ;  /* 0x38e38e39050678a5 */ /* 0x000fe4000f8e003f */
[----:B------:R-:W-:Y:S01]  /*34b0*/  UISETP.LT.U32.AND UP0, UPT, UR21, 0x9, UP0 ;  /* 0x000000091500788c */ /* 0x000fe20008701070 */
[----:B------:R-:W4:Y:S01]  /*34c0*/  SYNCS.PHASECHK.TRANS64.TRYWAIT P0, [UR11+0x8], R18 ;  /* 0x00000812ff0075a7 */ /* 0x000f22000800014b */
[----:B------:R-:W-:Y:S01]  /*34d0*/  USHF.R.U32.HI UR6, URZ, 0x1, UR7 ;  /* 0x000000013f067899 */ /* 0x000fe20008011607 */
[----:B------:R-:W-:Y:S01]  /*34e0*/  SHF.R.S32.HI R27, RZ, 0x1f, R26 ;  /* 0x0000001fff1b7819 */ /* 0x000fe2000001141a */
[----:B------:R-:W-:-:S02]  /*34f0*/  USEL UR8, URZ, 0x1, !UP0 ;  /* 0x000000013f087887 */ /* 0x000fc4000c000000 */
[----:B------:R-:W-:Y:S02]  /*3500*/  UIMAD UR5, UR6, -0x9, UR5 ;  /* 0xfffffff7060578a4 */ /* 0x000fe4000f8e0205 */
[----:B------:R-:W-:-:S04]  /*3510*/  ULOP3.LUT UR4, UR4, UR8, URZ, 0x3c, !UPT ;  /* 0x0000000804047292 */ /* 0x000fc8000f8e3c3f */
[----:B------:R-:W-:Y:S01]  /*3520*/  @UP1 ULOP3.LUT UR4, UR4, 0x1, UR6, 0x78, !UPT ;  /* 0x0000000104041892 */ /* 0x000fe2000f8e7806 */
[----:B-1--4-:R-:W-:Y:S11]  /*3530*/  @!P0 BRA `(.L_x_39) ;  /* 0x0000006000908947 */ /* 0x012ff60003800000 */
.L_x_202:
[----:B------:R-:W-:Y:S01]  /*3540*/  IMAD.SHL.U32 R28, R6, 0x40, RZ ;  /* 0x00000040061c7824 */ /* 0x000fe200078e00ff */
[----:B------:R-:W-:Y:S01]  /*3550*/  ULDC UR8, c[0x0][0x284] ;  /* 0x0000a10000087ab9 */ /* 0x000fe20000000800 */
[----:B------:R-:W-:Y:S01]  /*3560*/  IMAD.SHL.U32 R33, R5, 0x80, RZ ;  /* 0x0000008005217824 */ /* 0x000fe200078e00ff */
[----:B------:R-:W-:Y:S01]  /*3570*/  SHF.R.S32.HI R34, RZ, 0x1f, R4 ;  /* 0x0000001fff227819 */ /* 0x000fe20000011404 */
[----:B------:R-:W-:Y:S01]  /*3580*/  ULDC.64 UR6, c[0x0][0x5d0] ;  /* 0x0001740000067ab9 */ /* 0x000fe20000000a00 */
[----:B------:R-:W-:Y:S01]  /*3590*/  ISETP.GE.AND P0, PT, R28, UR8, PT ;  /* 0x000000081c007c0c */ /* 0x000fe2000bf06270 */
[----:B0-----:R-:W-:Y:S01]  /*35a0*/  IMAD.WIDE.U32 R18, R4, UR6, R26 ;  /* 0x0000000604127c25 */ /* 0x001fe2000f8e001a */
[----:B------:R-:W-:Y:S02]  /*35b0*/  SHF.R.S32.HI R32, RZ, 0x1f, R33 ;  /* 0x0000001fff207819 */ /* 0x000fe40000011421 */
[C---:B------:R-:W-:Y:S01]  /*35c0*/  ISETP.GE.OR P0, PT, R33.reuse, R29, P0 ;  /* 0x0000001d2100720c */ /* 0x040fe20000706670 */
[----:B------:R-:W-:Y:S01]  /*35d0*/  IMAD R5, R34, UR6, RZ ;  /* 0x0000000622057c24 */ /* 0x000fe2000f8e02ff */
[----:B------:R-:W-:-:S03]  /*35e0*/  IADD3 R18, P1, R33, R18, RZ ;  /* 0x0000001221127210 */ /* 0x000fc60007f3e0ff */
[----:B------:R-:W-:-:S05]  /*35f0*/  IMAD R5, R4, UR7, R5 ;  /* 0x0000000704057c24 */ /* 0x000fca000f8e0205 */
[----:B------:R-:W-:-:S03]  /*3600*/  IADD3.X R19, R32, R19, R5, P1, !PT ;  /* 0x0000001320137210 */ /* 0x000fc60000ffe405 */
[----:B------:R-:W-:Y:S05]  /*3610*/  @P0 BRA `(.L_x_40) ;  /* 0x0000004400b80947 */ /* 0x000fea0003800000 */
[----:B------:R-:W0:Y:S01]  /*3620*/  LDC.64 R30, c[0x0][0x5c8] ;  /* 0x00017200ff1e7b82 */ /* 0x000e220000000a00 */
[----:B------:R-:W-:Y:S01]  /*3630*/  IMAD.WIDE R24, R6, 0x40, R10 ;  /* 0x0000004006187825 */ /* 0x000fe200078e020a */
[----:B------:R-:W-:Y:S01]  /*3640*/  ULDC.64 UR6, c[0x0][0x5c0] ;  /* 0x0001700000067ab9 */ /* 0x000fe20000000a00 */
[----:B------:R-:W-:Y:S02]  /*3650*/  BSSY B0, `(.L_x_40) ;  /* 0x000046a000007945 */ /* 0x000fe40003800000 */
[----:B------:R-:W-:-:S04]  /*3660*/  IMAD R6, R16, -0x2, R29 ;  /* 0xfffffffe10067824 */ /* 0x000fc800078e021d */
[----:B------:R-:W-:Y:S02]  /*3670*/  IMAD.IADD R6, R6, 0x1, -R33 ;  /* 0x0000000106067824 */ /* 0x000fe400078e0a21 */
[-C--:B0-----:R-:W-:Y:S02]  /*3680*/  IMAD R5, R25, R30.reuse, RZ ;  /* 0x0000001e19057224 */ /* 0x081fe400078e02ff */
[----:B------:R-:W-:-:S04]  /*3690*/  IMAD.WIDE.U32 R18, R24, R30, R18 ;  /* 0x0000001e18127225 */ /* 0x000fc800078e0012 */
[----:B------:R-:W-:Y:S01]  /*36a0*/  IMAD R21, R24, R31, R5 ;  /* 0x0000001f18157224 */ /* 0x000fe200078e0205 */
[----:B------:R-:W-:Y:S02]  /*36b0*/  LEA R5, P0, R30, R18, 0x3 ;  /* 0x000000121e057211 */ /* 0x000fe400078018ff */
[----:B------:R-:W-:Y:S01]  /*36c0*/  IADD3 R20, P1, R18, UR6, RZ ;  /* 0x0000000612147c10 */ /* 0x000fe2000ff3e0ff */
[----:B------:R-:W-:Y:S01]  /*36d0*/  IMAD.IADD R21, R19, 0x1, R21 ;  /* 0x0000000113157824 */ /* 0x000fe200078e0215 */
[----:B------:R-:W-:-:S04]  /*36e0*/  IADD3 R18, P3, R5, UR6, RZ ;  /* 0x0000000605127c10 */ /* 0x000fc8000ff7e0ff */
[----:B------:R-:W-:Y:S01]  /*36f0*/  LEA.HI.X R5, R30, R21, R31, 0x3, P0 ;  /* 0x000000151e057211 */ /* 0x000fe200000f1c1f */
[----:B------:R-:W-:Y:S01]  /*3700*/  IMAD.IADD R30, R17, 0x1, -R28 ;  /* 0x00000001111e7824 */ /* 0x000fe200078e0a1c */
[----:B---3-5:R-:W-:Y:S02]  /*3710*/  FSETP.NEU.AND P0, PT, R15, RZ, PT ;  /* 0x000000ff0f00720b */ /* 0x028fe40003f0d000 */
[----:B------:R-:W-:Y:S02]  /*3720*/  IADD3.X R21, R21, UR7, RZ, P1, !PT ;  /* 0x0000000715157c10 */ /* 0x000fe40008ffe4ff */
[----:B------:R-:W-:-:S09]  /*3730*/  IADD3.X R19, R5, UR7, RZ, P3, !PT ;  /* 0x0000000705137c10 */ /* 0x000fd20009ffe4ff */
[----:B------:R-:W-:Y:S05]  /*3740*/  @!P0 BRA `(.L_x_41) ;  /* 0x0000003400608947 */ /* 0x000fea0003800000 */
[----:B------:R-:W-:Y:S01]  /*3750*/  ULDC.64 UR6, c[0x0][0x5b8] ;  /* 0x00016e0000067ab9 */ /* 0x000fe20000000a00 */
[----:B------:R-:W-:Y:S01]  /*3760*/  ULDC.64 UR16, c[0x0][0x5a8] ;  /* 0x00016a0000107ab9 */ /* 0x000fe20000000a00 */
[----:B------:R-:W-:Y:S01]  /*3770*/  IMAD.WIDE.U32 R26, R4, UR6, R26 ;  /* 0x00000006041a7c25 */ /* 0x000fe2000f8e001a */
[----:B------:R-:W-:Y:S01]  /*3780*/  BSSY B1, `(.L_x_42) ;  /* 0x0000010000017945 */ /* 0x000fe20003800000 */
[----:B------:R-:W-:Y:S02]  /*3790*/  PRMT R28, RZ, 0x7610, R28 ;  /* 0x00007610ff1c7816 */ /* 0x000fe4000000001c */
[----:B------:R-:W-:Y:S01]  /*37a0*/  IMAD R5, R34, UR6, RZ ;  /* 0x0000000622057c24 */ /* 0x000fe2000f8e02ff */
[----:B------:R-:W-:-:S03]  /*37b0*/  IADD3 R26, P0, R33, R26, RZ ;  /* 0x0000001a211a7210 */ /* 0x000fc60007f1e0ff */
[----:B------:R-:W-:Y:S01]  /*37c0*/  IMAD R5, R4, UR7, R5 ;  /* 0x0000000704057c24 */ /* 0x000fe2000f8e0205 */
[----:B------:R-:W-:Y:S02]  /*37d0*/  ULDC.64 UR6, c[0x0][0x5b0] ;  /* 0x00016c0000067ab9 */ /* 0x000fe40000000a00 */
[----:B------:R-:W-:Y:S02]  /*37e0*/  IMAD R29, R25, UR6, RZ ;  /* 0x00000006191d7c24 */ /* 0x000fe4000f8e02ff */
[----:B------:R-:W-:Y:S02]  /*37f0*/  IADD3.X R27, R32, R27, R5, P0, !PT ;  /* 0x0000001b201b7210 */ /* 0x000fe400007fe405 */
[----:B------:R-:W-:Y:S01]  /*3800*/  ISETP.GE.AND P0, PT, R30, 0x1, PT ;  /* 0x000000011e00780c */ /* 0x000fe20003f06270 */
[C---:B------:R-:W-:Y:S02]  /*3810*/  IMAD R29, R24.reuse, UR7, R29 ;  /* 0x00000007181d7c24 */ /* 0x040fe4000f8e021d */
[----:B------:R-:W-:Y:S01]  /*3820*/  IMAD.WIDE.U32 R4, R24, UR6, R26 ;  /* 0x0000000618047c25 */ /* 0x000fe2000f8e001a */
[----:B------:R-:W-:-:S02]  /*3830*/  ISETP.LT.OR P4, PT, R6, 0x1, !P0 ;  /* 0x000000010600780c */ /* 0x000fc40004781670 */
[----:B------:R-:W-:-:S04]  /*3840*/  IADD3 R4, P1, R4, UR16, RZ ;  /* 0x0000001004047c10 */ /* 0x000fc8000ff3e0ff */
[----:B------:R-:W-:-:S07]  /*3850*/  IADD3.X R5, R5, UR17, R29, P1, !PT ;  /* 0x0000001105057c10 */ /* 0x000fce0008ffe41d */
[----:B------:R-:W-:Y:S05]  /*3860*/  @P4 BRA `(.L_x_43) ;  /* 0x0000000000044947 */ /* 0x000fea0003800000 */
[----:B------:R0:W5:Y:S02]  /*3870*/  LDG.E.U8 R28, desc[UR14][R4.64] ;  /* 0x0000000e041c7981 */ /* 0x000164000c1e1100 */
.L_x_43:
[----:B------:R-:W-:Y:S05]  /*3880*/  BSYNC B1 ;  /* 0x0000000000017941 */ /* 0x000fea0003800000 */
.L_x_42:
[----:B-----5:R-:W-:Y:S01]  /*3890*/  LOP3.LUT R28, R28, 0xff, RZ, 0xc0, !PT ;  /* 0x000000ff1c1c7812 */ /* 0x020fe200078ec0ff */
[----:B------:R-:W-:Y:S01]  /*38a0*/  BSSY B1, `(.L_x_44) ;  /* 0x000000b000017945 */ /* 0x000fe20003800000 */
[----:B------:R-:W-:Y:S02]  /*38b0*/  ISETP.LT.OR P3, PT, R6, 0x2, !P0 ;  /* 0x000000020600780c */ /* 0x000fe40004761670 */
[----:B------:R-:W-:-:S05]  /*38c0*/  F2FP.F16.E5M2.UNPACK_B R28, R28 ;  /* 0x0000001cff1c723e */ /* 0x000fca00020004ff */
[----:B------:R-:W-:-:S05]  /*38d0*/  HADD2.F32 R28, -RZ, R28.H0_H0 ;  /* 0x2000001cff1c7230 */ /* 0x000fca0000004100 */
[----:B------:R-:W-:-:S04]  /*38e0*/  FMUL R28, R28, R15 ;  /* 0x0000000f1c1c7220 */ /* 0x000fc80000400000 */
[----:B--2---:R-:W-:-:S05]  /*38f0*/  FFMA R28, R151, R14, R28 ;  /* 0x0000000e971c7223 */ /* 0x004fca000000001c */
[----:B------:R-:W-:Y:S02]  /*3900*/  F2FP.SATFINITE.E5M2.F32.PACK_AB_MERGE_C R29, RZ, R28, RZ ;  /* 0x0000001cff1d723e */ /* 0x000fe400048060ff */
[----:B------:R-:W-:-:S03]  /*3910*/  PRMT R28, RZ, 0x7610, R28 ;  /* 0x00007610ff1c7816 */ /* 0x000fc6000000001c */
[----:B------:R1:W-:Y:S01]  /*3920*/  @!P4 STG.E.U8 desc[UR14][R20.64], R29 ;  /* 0x0000001d1400c986 */ /* 0x0003e2000c10110e */
[----:B------:R-:W-:Y:S05]  /*3930*/  @P3 BRA `(.L_x_45) ;  /* 0x0000000000043947 */ /* 0x000fea0003800000 */
[----:B------:R2:W5:Y:S02]  /*3940*/  LDG.E.U8 R28, desc[UR14][R4.64+0x1] ;  /* 0x0000010e041c7981 */ /* 0x000564000c1e1100 */
.L_x_45:
[----:B------:R-:W-:Y:S05]  /*3950*/  BSYNC B1 ;  /* 0x0000000000017941 */ /* 0x000fea0003800000 */
.L_x_44:
[----:B-----5:R-:W-:Y:S01]  /*3960*/  LOP3.LUT R28, R28, 0xff, RZ, 0xc0, !PT ;  /* 0x000000ff1c1c7812 */ /* 0x020fe200078ec0ff */
[----:B------:R-:W-:Y:S01]  /*3970*/  BSSY B1, `(.L_x_46) ;  /* 0x0000013000017945 */ /* 0x000fe20003800000 */
[----:B-1----:R-:W-:Y:S02]  /*3980*/  IADD3 R29, P1, R24, 0x8, RZ ;  /* 0x00000008181d7810 */ /* 0x002fe40007f3e0ff */
[----:B------:R-:W-:-:S03]  /*3990*/  F2FP.F16.E5M2.UNPACK_B R28, R28 ;  /* 0x0000001cff1c723e */ /* 0x000fc600020004ff */
[----:B------:R-:W-:Y:S01]  /*39a0*/  IMAD.X R24, RZ, RZ, R25, P1 ;  /* 0x000000ffff187224 */ /* 0x000fe200008e0619 */
[----:B------:R-:W-:Y:S01]  /*39b0*/  ISETP.GE.AND P1, PT, R30, 0x9, PT ;  /* 0x000000091e00780c */ /* 0x000fe20003f26270 */
[----:B------:R-:W-:Y:S02]  /*39c0*/  HADD2.F32 R28, -RZ, R28.H0_H0 ;  /* 0x2000001cff1c7230 */ /* 0x000fe40000004100 */
[----:B------:R-:W-:Y:S01]  /*39d0*/  IMAD R24, R24, UR6, RZ ;  /* 0x0000000618187c24 */ /* 0x000fe2000f8e02ff */
[----:B------:R-:W-:Y:S01]  /*39e0*/  ISETP.LT.OR P5, PT, R6, 0x1, !P1 ;  /* 0x000000010600780c */ /* 0x000fe20004fa1670 */
[----:B------:R-:W-:-:S04]  /*39f0*/  IMAD.WIDE.U32 R26, R29, UR6, R26 ;  /* 0x000000061d1a7c25 */ /* 0x000fc8000f8e001a */
[----:B------:R-:W-:Y:S01]  /*3a00*/  FMUL R25, R28, R15 ;  /* 0x0000000f1c197220 */ /* 0x000fe20000400000 */
[----:B------:R-:W-:-:S03]  /*3a10*/  IMAD R29, R29, UR7, R24 ;  /* 0x000000071d1d7c24 */ /* 0x000fc6000f8e0218 */
[----:B------:R-:W-:Y:S01]  /*3a20*/  FFMA R25, R146, R14, R25 ;  /* 0x0000000e92197223 */ /* 0x000fe20000000019 */
[----:B------:R-:W-:Y:S02]  /*3a30*/  IADD3 R24, P4, R26, UR16, RZ ;  /* 0x000000101a187c10 */ /* 0x000fe4000ff9e0ff */
[----:B------:R-:W-:Y:S02]  /*3a40*/  PRMT R26, RZ, 0x7610, R26 ;  /* 0x00007610ff1a7816 */ /* 0x000fe4000000001a */
[----:B------:R-:W-:Y:S02]  /*3a50*/  F2FP.SATFINITE.E5M2.F32.PACK_AB_MERGE_C R31, RZ, R25, RZ ;  /* 0x00000019ff1f723e */ /* 0x000fe400048060ff */
[----:B------:R-:W-:-:S03]  /*3a60*/  IADD3.X R25, R27, UR17, R29, P4, !PT ;  /* 0x000000111b197c10 */ /* 0x000fc6000a7fe41d */
[----:B------:R1:W-:Y:S01]  /*3a70*/  @!P3 STG.E.U8 desc[UR14][R20.64+0x1], R31 ;  /* 0x0000011f1400b986 */ /* 0x0003e2000c10110e */
[----:B------:R-:W-:Y:S05]  /*3a80*/  @P5 BRA `(.L_x_47) ;  /* 0x0000000000045947 */ /* 0x000fea0003800000 */
[----:B------:R3:W5:Y:S02]  /*3a90*/  LDG.E.U8 R26, desc[UR14][R24.64] ;  /* 0x0000000e181a7981 */ /* 0x000764000c1e1100 */
.L_x_47:
[----:B------:R-:W-:Y:S05]  /*3aa0*/  BSYNC B1 ;  /* 0x0000000000017941 */ /* 0x000fea0003800000 */
.L_x_46:
[----:B-----5:R-:W-:Y:S01]  /*3ab0*/  LOP3.LUT R26, R26, 0xff, RZ, 0xc0, !PT ;  /* 0x000000ff1a1a7812 */ /* 0x020fe200078ec0ff */
[----:B------:R-:W-:Y:S01]  /*3ac0*/  BSSY B1, `(.L_x_48) ;  /* 0x000000b000017945 */ /* 0x000fe20003800000 */
[----:B------:R-:W-:Y:S02]  /*3ad0*/  ISETP.LT.OR P3, PT, R6, 0x2, !P1 ;  /* 0x000000020600780c */ /* 0x000fe40004f61670 */
[----:B------:R-:W-:-:S05]  /*3ae0*/  F2FP.F16.E5M2.UNPACK_B R26, R26 ;  /* 0x0000001aff1a723e */ /* 0x000fca00020004ff */
[----:B------:R-:W-:-:S05]  /*3af0*/  HADD2.F32 R26, -RZ, R26.H0_H0 ;  /* 0x2000001aff1a7230 */ /* 0x000fca0000004100 */
[----:B------:R-:W-:-:S04]  /*3b00*/  FMUL R26, R26, R15 ;  /* 0x0000000f1a1a7220 */ /* 0x000fc80000400000 */
[----:B------:R-:W-:-:S05]  /*3b10*/  FFMA R26, R149, R14, R26 ;  /* 0x0000000e951a7223 */ /* 0x000fca000000001a */
[----:B------:R-:W-:Y:S02]  /*3b20*/  F2FP.SATFINITE.E5M2.F32.PACK_AB_MERGE_C R27, RZ, R26, RZ ;  /* 0x0000001aff1b723e */ /* 0x000fe400048060ff */
[----:B------:R-:W-:-:S03]  /*3b30*/  PRMT R26, RZ, 0x7610, R26 ;  /* 0x00007610ff1a7816 */ /* 0x000fc6000000001a */
[----:B------:R4:W-:Y:S01]  /*3b40*/  @!P5 STG.E.U8 desc[UR14][R18.64], R27 ;  /* 0x0000001b1200d986 */ /* 0x0009e2000c10110e */
[----:B------:R-:W-:Y:S05]  /*3b50*/  @P3 BRA `(.L_x_49) ;  /* 0x0000000000043947 */ /* 0x000fea0003800000 */
[----:B------:R0:W5:Y:S02]  /*3b60*/  LDG.E.U8 R26, desc[UR14][R24.64+0x1] ;  /* 0x0000010e181a7981 */ /* 0x000164000c1e1100 */
.L_x_49:
[----:B------:R-:W-:Y:S05]  /*3b70*/  BSYNC B1 ;  /* 0x0000000000017941 */ /* 0x000fea0003800000 */
.L_x_48:
[----:B-----5:R-:W-:Y:S01]  /*3b80*/  LOP3.LUT R26, R26, 0xff, RZ, 0xc0, !PT ;  /* 0x000000ff1a1a7812 */ /* 0x020fe200078ec0ff */
[----:B------:R-:W-:Y:S01]  /*3b90*/  BSSY B1, `(.L_x_50) ;  /* 0x000000b000017945 */ /* 0x000fe20003800000 */
[----:B------:R-:W-:Y:S02]  /*3ba0*/  ISETP.LT.OR P4, PT, R6, 0x9, !P0 ;  /* 0x000000090600780c */ /* 0x000fe40004781670 */
[----:B------:R-:W-:-:S05]  /*3bb0*/  F2FP.F16.E5M2.UNPACK_B R26, R26 ;  /* 0x0000001aff1a723e */ /* 0x000fca00020004ff */
[----:B------:R-:W-:-:S05]  /*3bc0*/  HADD2.F32 R26, -RZ, R26.H0_H0 ;  /* 0x2000001aff1a7230 */ /* 0x000fca0000004100 */
[----:B----4-:R-:W-:Y:S01]  /*3bd0*/  FMUL R27, R26, R15 ;  /* 0x0000000f1a1b7220 */ /* 0x010fe20000400000 */
[----:B------:R-:W-:-:S03]  /*3be0*/  PRMT R26, RZ, 0x7610, R26 ;  /* 0x00007610ff1a7816 */ /* 0x000fc6000000001a */
[----:B------:R-:W-:-:S05]  /*3bf0*/  FFMA R27, R144, R14, R27 ;  /* 0x0000000e901b7223 */ /* 0x000fca000000001b */
[----:B------:R-:W-:-:S05]  /*3c00*/  F2FP.SATFINITE.E5M2.F32.PACK_AB_MERGE_C R27, RZ, R27, RZ ;  /* 0x0000001bff1b723e */ /* 0x000fca00048060ff */
[----:B------:R4:W-:Y:S01]  /*3c10*/  @!P3 STG.E.U8 desc[UR14][R18.64+0x1], R27 ;  /* 0x0000011b1200b986 */ /* 0x0009e2000c10110e */
[----:B------:R-:W-:Y:S05]  /*3c20*/  @P4 BRA `(.L_x_51) ;  /* 0x0000000000044947 */ /* 0x000fea0003800000 */
[----:B------:R0:W5:Y:S02]  /*3c30*/  LDG.E.U8 R26, desc[UR14][R4.64+0x8] ;  /* 0x0000080e041a7981 */ /* 0x000164000c1e1100 */
.L_x_51:
[----:B------:R-:W-:Y:S05]  /*3c40*/  BSYNC B1 ;  /* 0x0000000000017941 */ /* 0x000fea0003800000 */
.L_x_50:
[----:B-----5:R-:W-:Y:S01]  /*3c50*/  LOP3.LUT R26, R26, 0xff, RZ, 0xc0, !PT ;  /* 0x000000ff1a1a7812 */ /* 0x020fe200078ec0ff */
[----:B------:R-:W-:Y:S01]  /*3c60*/  BSSY B1, `(.L_x_52) ;  /* 0x000000b000017945 */ /* 0x000fe20003800000 */
[----:B------:R-:W-:Y:S02]  /*3c70*/  ISETP.LT.OR P3, PT, R6, 0xa, !P0 ;  /* 0x0000000a0600780c */ /* 0x000fe40004761670 */
[----:B------:R-:W-:-:S05]  /*3c80*/  F2FP.F16.E5M2.UNPACK_B R26, R26 ;  /* 0x0000001aff1a723e */ /* 0x000fca00020004ff */
[----:B------:R-:W-:-:S05]  /*3c90*/  HADD2.F32 R26, -RZ, R26.H0_H0 ;  /* 0x2000001aff1a7230 */ /* 0x000fca0000004100 */
[----:B------:R-:W-:-:S04]  /*3ca0*/  FMUL R26, R26, R15 ;  /* 0x0000000f1a1a7220 */ /* 0x000fc80000400000 */
[----:B------:R-:W-:-:S05]  /*3cb0*/  FFMA R26, R147, R14, R26 ;  /* 0x0000000e931a7223 */ /* 0x000fca000000001a */
[----:B----4-:R-:W-:Y:S02]  /*3cc0*/  F2FP.SATFINITE.E5M2.F32.PACK_AB_MERGE_C R27, RZ, R26, RZ ;  /* 0x0000001aff1b723e */ /* 0x010fe400048060ff */
[----:B------:R-:W-:-:S03]  /*3cd0*/  PRMT R26, RZ, 0x7610, R26 ;  /* 0x00007610ff1a7816 */ /* 0x000fc6000000001a */
[----:B------:R4:W-:Y:S01]  /*3ce0*/  @!P4 STG.E.U8 desc[UR14][R20.64+0x8], R27 ;  /* 0x0000081b1400c986 */ /* 0x0009e2000c10110e */
[----:B------:R-:W-:Y:S05]  /*3cf0*/  @P3 BRA `(.L_x_53) ;  /* 0x0000000000043947 */ /* 0x000fea0003800000 */
[----:B------:R0:W5:Y:S02]  /*3d00*/  LDG.E.U8 R26, desc[UR14][R4.64+0x9] ;  /* 0x0000090e041a7981 */ /* 0x000164000c1e1100 */
.L_x_53:
[----:B------:R-:W-:Y:S05]  /*3d10*/  BSYNC B1 ;  /* 0x0000000000017941 */ /* 0x000fea0003800000 */
.L_x_52:
        /* <DEDUP_REMOVED lines=12> */
.L_x_55:
[----:B------:R-:W-:Y:S05]  /*3de0*/  BSYNC B1 ;  /* 0x0000000000017941 */ /* 0x000fea0003800000 */
.L_x_54:
        /* <DEDUP_REMOVED lines=12> */
.L_x_57:
[----:B------:R-:W-:Y:S05]  /*3eb0*/  BSYNC B1 ;  /* 0x0000000000017941 */ /* 0x000fea0003800000 */
.L_x_56:
        /* <DEDUP_REMOVED lines=12> */
.L_x_59:
[----:B------:R-:W-:Y:S05]  /*3f80*/  BSYNC B1 ;  /* 0x0000000000017941 */ /* 0x000fea0003800000 */
.L_x_58:
        /* <DEDUP_REMOVED lines=12> */
.L_x_61:
[----:B------:R-:W-:Y:S05]  /*4050*/  BSYNC B1 ;  /* 0x0000000000017941 */ /* 0x000fea0003800000 */
.L_x_60:
        /* <DEDUP_REMOVED lines=12> */
.L_x_63:
[----:B------:R-:W-:Y:S05]  /*4120*/  BSYNC B1 ;  /* 0x0000000000017941 */ /* 0x000fea0003800000 */
.L_x_62:
        /* <DEDUP_REMOVED lines=12> */
.L_x_65:
[----:B------:R-:W-:Y:S05]  /*41f0*/  BSYNC B1 ;  /* 0x0000000000017941 */ /* 0x000fea0003800000 */
.L_x_64:
        /* <DEDUP_REMOVED lines=12> */
.L_x_67:
[----:B------:R-:W-:Y:S05]  /*42c0*/  BSYNC B1 ;  /* 0x0000000000017941 */ /* 0x000fea0003800000 */
.L_x_66:
        /* <DEDUP_REMOVED lines=12> */
.L_x_69:
[----:B------:R-:W-:Y:S05]  /*4390*/  BSYNC B1 ;  /* 0x0000000000017941 */ /* 0x000fea0003800000 */
.L_x_68:
        /* <DEDUP_REMOVED lines=12> */
.L_x_71:
[----:B------:R-:W-:Y:S05]  /*4460*/  BSYNC B1 ;  /* 0x0000000000017941 */ /* 0x000fea0003800000 */
.L_x_70:
        /* <DEDUP_REMOVED lines=12> */
.L_x_73:
[----:B------:R-:W-:Y:S05]  /*4530*/  BSYNC B1 ;  /* 0x0000000000017941 */ /* 0x000fea0003800000 */
.L_x_72:
        /* <DEDUP_REMOVED lines=12> */
.L_x_75:
[----:B------:R-:W-:Y:S05]  /*4600*/  BSYNC B1 ;  /* 0x0000000000017941 */ /* 0x000fea0003800000 */
.L_x_74:
        /* <DEDUP_REMOVED lines=12> */
.L_x_77:
[----:B------:R-:W-:Y:S05]  /*46d0*/  BSYNC B1 ;  /* 0x0000000000017941 */ /* 0x000fea0003800000 */
.L_x_76:
        /* <DEDUP_REMOVED lines=12> */
.L_x_79:
[----:B------:R-:W-:Y:S05]  /*47a0*/  BSYNC B1 ;  /* 0x0000000000017941 */ /* 0x000fea0003800000 */
.L_x_78:
        /* <DEDUP_REMOVED lines=12> */
.L_x_81:
[----:B------:R-:W-:Y:S05]  /*4870*/  BSYNC B1 ;  /* 0x0000000000017941 */ /* 0x000fea0003800000 */
.L_x_80:
        /* <DEDUP_REMOVED lines=12> */
.L_x_83:
[----:B------:R-:W-:Y:S05]  /*4940*/  BSYNC B1 ;  /* 0x0000000000017941 */ /* 0x000fea0003800000 */
.L_x_82:
        /* <DEDUP_REMOVED lines=12> */
.L_x_85:
[----:B------:R-:W-:Y:S05]  /*4a10*/  BSYNC B1 ;  /* 0x0000000000017941 */ /* 0x000fea0003800000 */
.L_x_84:
        /* <DEDUP_REMOVED lines=12> */
.L_x_87:
[----:B------:R-:W-:Y:S05]  /*4ae0*/  BSYNC B1 ;  /* 0x0000000000017941 */ /* 0x000fea0003800000 */
.L_x_86:
        /* <DEDUP_REMOVED lines=12> */
.L_x_89:
[----:B------:R-:W-:Y:S05]  /*4bb0*/  BSYNC B1 ;  /* 0x0000000000017941 */ /* 0x000fea0003800000 */
.L_x_88:
        /* <DEDUP_REMOVED lines=12> */
.L_x_91:
[----:B------:R-:W-:Y:S05]  /*4c80*/  BSYNC B1 ;  /* 0x0000000000017941 */ /* 0x000fea0003800000 */
.L_x_90:
        /* <DEDUP_REMOVED lines=12> */
.L_x_93:
[----:B------:R-:W-:Y:S05]  /*4d50*/  BSYNC B1 ;  /* 0x0000000000017941 */ /* 0x000fea0003800000 */
.L_x_92:
        /* <DEDUP_REMOVED lines=12> */
.L_x_95:
[----:B------:R-:W-:Y:S05]  /*4e20*/  BSYNC B1 ;  /* 0x0000000000017941 */ /* 0x000fea0003800000 */
.L_x_94:
        /* <DEDUP_REMOVED lines=12> */
.L_x_97:
[----:B------:R-:W-:Y:S05]  /*4ef0*/  BSYNC B1 ;  /* 0x0000000000017941 */ /* 0x000fea0003800000 */
.L_x_96:
        /* <DEDUP_REMOVED lines=12> */
.L_x_99:
[----:B------:R-:W-:Y:S05]  /*4fc0*/  BSYNC B1 ;  /* 0x0000000000017941 */ /* 0x000fea0003800000 */
.L_x_98:
        /* <DEDUP_REMOVED lines=12> */
.L_x_101:
[----:B------:R-:W-:Y:S05]  /*5090*/  BSYNC B1 ;  /* 0x0000000000017941 */ /* 0x000fea0003800000 */
.L_x_100:
        /* <DEDUP_REMOVED lines=12> */
.L_x_103:
[----:B------:R-:W-:Y:S05]  /*5160*/  BSYNC B1 ;  /* 0x0000000000017941 */ /* 0x000fea0003800000 */
.L_x_102:
        /* <DEDUP_REMOVED lines=12> */
.L_x_105:
[----:B------:R-:W-:Y:S05]  /*5230*/  BSYNC B1 ;  /* 0x0000000000017941 */ /* 0x000fea0003800000 */
.L_x_104:
        /* <DEDUP_REMOVED lines=12> */
.L_x_107:
[----:B------:R-:W-:Y:S05]  /*5300*/  BSYNC B1 ;  /* 0x0000000000017941 */ /* 0x000fea0003800000 */
.L_x_106:
        /* <DEDUP_REMOVED lines=12> */
.L_x_109:
[----:B------:R-:W-:Y:S05]  /*53d0*/  BSYNC B1 ;  /* 0x0000000000017941 */ /* 0x000fea0003800000 */
.L_x_108:
        /* <DEDUP_REMOVED lines=12> */
.L_x_111:
[----:B------:R-:W-:Y:S05]  /*54a0*/  BSYNC B1 ;  /* 0x0000000000017941 */ /* 0x000fea0003800000 */
.L_x_110:
        /* <DEDUP_REMOVED lines=12> */
.L_x_113:
[----:B------:R-:W-:Y:S05]  /*5570*/  BSYNC B1 ;  /* 0x0000000000017941 */ /* 0x000fea0003800000 */
.L_x_112:
        /* <DEDUP_REMOVED lines=12> */
.L_x_115:
[----:B------:R-:W-:Y:S05]  /*5640*/  BSYNC B1 ;  /* 0x0000000000017941 */ /* 0x000fea0003800000 */
.L_x_114:
        /* <DEDUP_REMOVED lines=12> */
.L_x_117:
[----:B------:R-:W-:Y:S05]  /*5710*/  BSYNC B1 ;  /* 0x0000000000017941 */ /* 0x000fea0003800000 */
.L_x_116:
        /* <DEDUP_REMOVED lines=12> */
.L_x_119:
[----:B------:R-:W-:Y:S05]  /*57e0*/  BSYNC B1 ;  /* 0x0000000000017941 */ /* 0x000fea0003800000 */
.L_x_118:
        /* <DEDUP_REMOVED lines=12> */
.L_x_121:
[----:B------:R-:W-:Y:S05]  /*58b0*/  BSYNC B1 ;  /* 0x0000000000017941 */ /* 0x000fea0003800000 */
.L_x_120:
        /* <DEDUP_REMOVED lines=12> */
.L_x_123:
[----:B------:R-:W-:Y:S05]  /*5980*/  BSYNC B1 ;  /* 0x0000000000017941 */ /* 0x000fea0003800000 */
.L_x_122:
        /* <DEDUP_REMOVED lines=12> */
.L_x_125:
[----:B------:R-:W-:Y:S05]  /*5a50*/  BSYNC B1 ;  /* 0x0000000000017941 */ /* 0x000fea0003800000 */
.L_x_124:
        /* <DEDUP_REMOVED lines=12> */
.L_x_127:
[----:B------:R-:W-:Y:S05]  /*5b20*/  BSYNC B1 ;  /* 0x0000000000017941 */ /* 0x000fea0003800000 */
.L_x_126:
        /* <DEDUP_REMOVED lines=12> */
.L_x_129:
[----:B------:R-:W-:Y:S05]  /*5bf0*/  BSYNC B1 ;  /* 0x0000000000017941 */ /* 0x000fea0003800000 */
.L_x_128:
        /* <DEDUP_REMOVED lines=12> */
.L_x_131:
[----:B------:R-:W-:Y:S05]  /*5cc0*/  BSYNC B1 ;  /* 0x0000000000017941 */ /* 0x000fea0003800000 */
.L_x_130:
        /* <DEDUP_REMOVED lines=12> */
.L_x_133:
[----:B------:R-:W-:Y:S05]  /*5d90*/  BSYNC B1 ;  /* 0x0000000000017941 */ /* 0x000fea0003800000 */
.L_x_132:
        /* <DEDUP_REMOVED lines=12> */
.L_x_135:
[----:B------:R-:W-:Y:S05]  /*5e60*/  BSYNC B1 ;  /* 0x0000000000017941 */ /* 0x000fea0003800000 */
.L_x_134:
        /* <DEDUP_REMOVED lines=12> */
.L_x_137:
[----:B------:R-:W-:Y:S05]  /*5f30*/  BSYNC B1 ;  /* 0x0000000000017941 */ /* 0x000fea0003800000 */
.L_x_136:
        /* <DEDUP_REMOVED lines=12> */
.L_x_139:
[----:B------:R-:W-:Y:S05]  /*6000*/  BSYNC B1 ;  /* 0x0000000000017941 */ /* 0x000fea0003800000 */
.L_x_138:
        /* <DEDUP_REMOVED lines=12> */
.L_x_141:
[----:B------:R-:W-:Y:S05]  /*60d0*/  BSYNC B1 ;  /* 0x0000000000017941 */ /* 0x000fea0003800000 */
.L_x_140:
        /* <DEDUP_REMOVED lines=12> */
.L_x_143:
[----:B------:R-:W-:Y:S05]  /*61a0*/  BSYNC B1 ;  /* 0x0000000000017941 */ /* 0x000fea0003800000 */
.L_x_142:
        /* <DEDUP_REMOVED lines=12> */
.L_x_145:
[----:B------:R-:W-:Y:S05]  /*6270*/  BSYNC B1 ;  /* 0x0000000000017941 */ /* 0x000fea0003800000 */
.L_x_144:
        /* <DEDUP_REMOVED lines=12> */
.L_x_147:
[----:B------:R-:W-:Y:S05]  /*6340*/  BSYNC B1 ;  /* 0x0000000000017941 */ /* 0x000fea0003800000 */
.L_x_146:
        /* <DEDUP_REMOVED lines=12> */
.L_x_149:
[----:B------:R-:W-:Y:S05]  /*6410*/  BSYNC B1 ;  /* 0x0000000000017941 */ /* 0x000fea0003800000 */
.L_x_148:
        /* <DEDUP_REMOVED lines=12> */
.L_x_151:
[----:B------:R-:W-:Y:S05]  /*64e0*/  BSYNC B1 ;  /* 0x0000000000017941 */ /* 0x000fea0003800000 */
.L_x_150:
        /* <DEDUP_REMOVED lines=12> */
.L_x_153:
[----:B------:R-:W-:Y:S05]  /*65b0*/  BSYNC B1 ;  /* 0x0000000000017941 */ /* 0x000fea0003800000 */
.L_x_152:
        /* <DEDUP_REMOVED lines=12> */
.L_x_155:
[----:B------:R-:W-:Y:S05]  /*6680*/  BSYNC B1 ;  /* 0x0000000000017941 */ /* 0x000fea0003800000 */
.L_x_154:
        /* <DEDUP_REMOVED lines=12> */
.L_x_157:
[----:B------:R-:W-:Y:S05]  /*6750*/  BSYNC B1 ;  /* 0x0000000000017941 */ /* 0x000fea0003800000 */
.L_x_156:
        /* <DEDUP_REMOVED lines=12> */
.L_x_159:
[----:B------:R-:W-:Y:S05]  /*6820*/  BSYNC B1 ;  /* 0x0000000000017941 */ /* 0x000fea0003800000 */
.L_x_158:
        /* <DEDUP_REMOVED lines=12> */
.L_x_161:
[----:B------:R-:W-:Y:S05]  /*68f0*/  BSYNC B1 ;  /* 0x0000000000017941 */ /* 0x000fea0003800000 */
.L_x_160:
        /* <DEDUP_REMOVED lines=12> */
.L_x_163:
[----:B------:R-:W-:Y:S05]  /*69c0*/  BSYNC B1 ;  /* 0x0000000000017941 */ /* 0x000fea0003800000 */
.L_x_162:
[----:B-----5:R-:W-:Y:S01]  /*69d0*/  LOP3.LUT R26, R26, 0xff, RZ, 0xc0, !PT ;  /* 0x000000ff1a1a7812 */ /* 0x020fe200078ec0ff */
[----:B------:R-:W-:Y:S01]  /*69e0*/  BSSY B1, `(.L_x_164) ;  /* 0x000000b000017945 */ /* 0x000fe20003800000 */
[----:B------:R-:W-:Y:S02]  /*69f0*/  ISETP.LT.OR P0, PT, R6, 0x7a, !P0 ;  /* 0x0000007a0600780c */ /* 0x000fe40004701670 */
[----:B------:R-:W-:-:S05]  /*6a00*/  F2FP.F16.E5M2.UNPACK_B R26, R26 ;  /* 0x0000001aff1a723e */ /* 0x000fca00020004ff */
[----:B------:R-:W-:-:S05]  /*6a10*/  HADD2.F32 R26, -RZ, R26.H0_H0 ;  /* 0x2000001aff1a7230 */ /* 0x000fca0000004100 */
[----:B------:R-:W-:-:S04]  /*6a20*/  FMUL R26, R26, R15 ;  /* 0x0000000f1a1a7220 */ /* 0x000fc80000400000 */
[----:B------:R-:W-:Y:S01]  /*6a30*/  FFMA R26, R23, R14, R26 ;  /* 0x0000000e171a7223 */ /* 0x000fe2000000001a */
[----:B------:R-:W-:-:S04]  /*6a40*/  PRMT R23, RZ, 0x7610, R23 ;  /* 0x00007610ff177816 */ /* 0x000fc80000000017 */
[----:B----4-:R-:W-:-:S05]  /*6a50*/  F2FP.SATFINITE.E5M2.F32.PACK_AB_MERGE_C R27, RZ, R26, RZ ;  /* 0x0000001aff1b723e */ /* 0x010fca00048060ff */
[----:B------:R4:W-:Y:S01]  /*6a60*/  @!P4 STG.E.U8 desc[UR14][R20.64+0x78], R27 ;  /* 0x0000781b1400c986 */ /* 0x0009e2000c10110e */
[----:B------:R-:W-:Y:S05]  /*6a70*/  @P0 BRA `(.L_x_165) ;  /* 0x0000000000040947 */ /* 0x000fea0003800000 */
[----:B------:R0:W5:Y:S02]  /*6a80*/  LDG.E.U8 R23, desc[UR14][R4.64+0x79] ;  /* 0x0000790e04177981 */ /* 0x000164000c1e1100 */
.L_x_165:
[----:B------:R-:W-:Y:S05]  /*6a90*/  BSYNC B1 ;  /* 0x0000000000017941 */ /* 0x000fea0003800000 */
.L_x_164:
[----:B-----5:R-:W-:Y:S01]  /*6aa0*/  LOP3.LUT R23, R23, 0xff, RZ, 0xc0, !PT ;  /* 0x000000ff17177812 */ /* 0x020fe200078ec0ff */
[----:B------:R-:W-:Y:S01]  /*6ab0*/  BSSY B1, `(.L_x_166) ;  /* 0x000000b000017945 */ /* 0x000fe20003800000 */
[----:B------:R-:W-:Y:S02]  /*6ac0*/  ISETP.LT.OR P3, PT, R6, 0x79, !P1 ;  /* 0x000000790600780c */ /* 0x000fe40004f61670 */
[----:B------:R-:W-:-:S05]  /*6ad0*/  F2FP.F16.E5M2.UNPACK_B R23, R23 ;  /* 0x00000017ff17723e */ /* 0x000fca00020004ff */
[----:B0-2---:R-:W-:-:S05]  /*6ae0*/  HADD2.F32 R4, -RZ, R23.H0_H0 ;  /* 0x20000017ff047230 */ /* 0x005fca0000004100 */
[----:B------:R-:W-:Y:S01]  /*6af0*/  FMUL R5, R4, R15 ;  /* 0x0000000f04057220 */ /* 0x000fe20000400000 */
[----:B------:R-:W-:-:S03]  /*6b00*/  PRMT R4, RZ, 0x7610, R4 ;  /* 0x00007610ff047816 */ /* 0x000fc60000000004 */
[----:B------:R-:W-:-:S05]  /*6b10*/  FFMA R5, R22, R14, R5 ;  /* 0x0000000e16057223 */ /* 0x000fca0000000005 */
[----:B------:R-:W-:-:S05]  /*6b20*/  F2FP.SATFINITE.E5M2.F32.PACK_AB_MERGE_C R5, RZ, R5, RZ ;  /* 0x00000005ff05723e */ /* 0x000fca00048060ff */
[----:B------:R0:W-:Y:S01]  /*6b30*/  @!P0 STG.E.U8 desc[UR14][R20.64+0x79], R5 ;  /* 0x0000790514008986 */ /* 0x0001e2000c10110e */
[----:B------:R-:W-:Y:S05]  /*6b40*/  @P3 BRA `(.L_x_167) ;  /* 0x0000000000043947 */ /* 0x000fea0003800000 */
[----:B------:R2:W5:Y:S02]  /*6b50*/  LDG.E.U8 R4, desc[UR14][R24.64+0x78] ;  /* 0x0000780e18047981 */ /* 0x000564000c1e1100 */
.L_x_167:
[----:B------:R-:W-:Y:S05]  /*6b60*/  BSYNC B1 ;  /* 0x0000000000017941 */ /* 0x000fea0003800000 */
.L_x_166:
[----:B-----5:R-:W-:Y:S01]  /*6b70*/  LOP3.LUT R4, R4, 0xff, RZ, 0xc0, !PT ;  /* 0x000000ff04047812 */ /* 0x020fe200078ec0ff */
[----:B------:R-:W-:Y:S01]  /*6b80*/  BSSY B1, `(.L_x_168) ;  /* 0x000000b000017945 */ /* 0x000fe20003800000 */
[----:B------:R-:W-:Y:S02]  /*6b90*/  ISETP.LT.OR P1, PT, R6, 0x7a, !P1 ;  /* 0x0000007a0600780c */ /* 0x000fe40004f21670 */
[----:B------:R-:W-:-:S05]  /*6ba0*/  F2FP.F16.E5M2.UNPACK_B R4, R4 ;  /* 0x00000004ff04723e */ /* 0x000fca00020004ff */
[----:B------:R-:W-:-:S05]  /*6bb0*/  HADD2.F32 R4, -RZ, R4.H0_H0 ;  /* 0x20000004ff047230 */ /* 0x000fca0000004100 */
[----:B------:R-:W-:-:S04]  /*6bc0*/  FMUL R4, R4, R15 ;  /* 0x0000000f04047220 */ /* 0x000fc80000400000 */
[----:B------:R-:W-:-:S05]  /*6bd0*/  FFMA R4, R89, R14, R4 ;  /* 0x0000000e59047223 */ /* 0x000fca0000000004 */
[----:B0-----:R-:W-:Y:S02]  /*6be0*/  F2FP.SATFINITE.E5M2.F32.PACK_AB_MERGE_C R5, RZ, R4, RZ ;  /* 0x00000004ff05723e */ /* 0x001fe400048060ff */
[----:B------:R-:W-:-:S03]  /*6bf0*/  PRMT R4, RZ, 0x7610, R4 ;  /* 0x00007610ff047816 */ /* 0x000fc60000000004 */
[----:B------:R0:W-:Y:S01]  /*6c00*/  @!P3 STG.E.U8 desc[UR14][R18.64+0x78], R5 ;  /* 0x000078051200b986 */ /* 0x0001e2000c10110e */
[----:B------:R-:W-:Y:S05]  /*6c10*/  @P1 BRA `(.L_x_169) ;  /* 0x0000000000041947 */ /* 0x000fea0003800000 */
[----:B------:R0:W5:Y:S02]  /*6c20*/  LDG.E.U8 R4, desc[UR14][R24.64+0x79] ;  /* 0x0000790e18047981 */ /* 0x000164000c1e1100 */
.L_x_169:
[----:B------:R-:W-:Y:S05]  /*6c30*/  BSYNC B1 ;  /* 0x0000000000017941 */ /* 0x000fea0003800000 */
.L_x_168:
[----:B------:R-:W-:Y:S05]  /*6c40*/  @P1 BRA `(.L_x_170) ;  /* 0x0000001000281947 */ /* 0x000fea0003800000 */
[----:B-----5:R-:W-:-:S04]  /*6c50*/  LOP3.LUT R4, R4, 0xff, RZ, 0xc0, !PT ;  /* 0x000000ff04047812 */ /* 0x020fc800078ec0ff */
[----:B------:R-:W-:-:S05]  /*6c60*/  F2FP.F16.E5M2.UNPACK_B R4, R4 ;  /* 0x00000004ff04723e */ /* 0x000fca00020004ff */
[----:B------:R-:W-:-:S05]  /*6c70*/  HADD2.F32 R4, -RZ, R4.H0_H0 ;  /* 0x20000004ff047230 */ /* 0x000fca0000004100 */
[----:B0-----:R-:W-:-:S04]  /*6c80*/  FMUL R5, R4, R15 ;  /* 0x0000000f04057220 */ /* 0x001fc80000400000 */
[----:B------:R-:W-:-:S05]  /*6c90*/  FFMA R5, R88, R14, R5 ;  /* 0x0000000e58057223 */ /* 0x000fca0000000005 */
[----:B------:R-:W-:-:S05]  /*6ca0*/  F2FP.SATFINITE.E5M2.F32.PACK_AB_MERGE_C R5, RZ, R5, RZ ;  /* 0x00000005ff05723e */ /* 0x000fca00048060ff */
[----:B------:R0:W-:Y:S01]  /*6cb0*/  STG.E.U8 desc[UR14][R18.64+0x79], R5 ;  /* 0x0000790512007986 */ /* 0x0001e2000c10110e */
[----:B------:R-:W-:Y:S05]  /*6cc0*/  BRA `(.L_x_170) ;  /* 0x0000001000087947 */ /* 0x000fea0003800000 */
.L_x_41:
[----:B------:R-:W-:Y:S01]  /*6cd0*/  ISETP.GE.AND P1, PT, R30, 0x1, PT ;  /* 0x000000011e00780c */ /* 0x000fe20003f26270 */
[-C--:B--2---:R-:W-:Y:S01]  /*6ce0*/  FMUL R151, R151, R14.reuse ;  /* 0x0000000e97977220 */ /* 0x084fe20000400000 */
[-C--:B------:R-:W-:Y:S01]  /*6cf0*/  FMUL R146, R146, R14.reuse ;  /* 0x0000000e92927220 */ /* 0x080fe20000400000 */
[----:B------:R-:W-:Y:S01]  /*6d00*/  ISETP.GE.AND P0, PT, R30, 0x9, PT ;  /* 0x000000091e00780c */ /* 0x000fe20003f06270 */
[-C--:B------:R-:W-:Y:S01]  /*6d10*/  FMUL R149, R149, R14.reuse ;  /* 0x0000000e95957220 */ /* 0x080fe20000400000 */
[----:B------:R-:W-:Y:S01]  /*6d20*/  ISETP.LT.OR P4, PT, R6, 0x1, !P1 ;  /* 0x000000010600780c */ /* 0x000fe20004f81670 */
[-C--:B------:R-:W-:Y:S01]  /*6d30*/  FMUL R144, R144, R14.reuse ;  /* 0x0000000e90907220 */ /* 0x080fe20000400000 */
[----:B------:R-:W-:Y:S01]  /*6d40*/  ISETP.LT.OR P5, PT, R6, 0x2, !P1 ;  /* 0x000000020600780c */ /* 0x000fe20004fa1670 */
[-C--:B------:R-:W-:Y:S01]  /*6d50*/  FMUL R147, R147, R14.reuse ;  /* 0x0000000e93937220 */ /* 0x080fe20000400000 */
[----:B------:R-:W-:Y:S01]  /*6d60*/  F2FP.SATFINITE.E5M2.F32.PACK_AB_MERGE_C R151, RZ, R151, RZ ;  /* 0x00000097ff97723e */ /* 0x000fe200048060ff */
[----:B------:R-:W-:Y:S01]  /*6d70*/  FMUL R142, R142, R14 ;  /* 0x0000000e8e8e7220 */ /* 0x000fe20000400000 */
[----:B------:R-:W-:Y:S01]  /*6d80*/  F2FP.SATFINITE.E5M2.F32.PACK_AB_MERGE_C R5, RZ, R146, RZ ;  /* 0x00000092ff05723e */ /* 0x000fe200048060ff */
[-C--:B------:R-:W-:Y:S01]  /*6d90*/  FMUL R145, R145, R14.reuse ;  /* 0x0000000e91917220 */ /* 0x080fe20000400000 */
[----:B------:R-:W-:Y:S01]  /*6da0*/  ISETP.LT.OR P3, PT, R6, 0x1, !P0 ;  /* 0x000000010600780c */ /* 0x000fe20004761670 */
[-C--:B------:R-:W-:Y:S01]  /*6db0*/  FMUL R140, R140, R14.reuse ;  /* 0x0000000e8c8c7220 */ /* 0x080fe20000400000 */
[C---:B------:R-:W-:Y:S01]  /*6dc0*/  ISETP.LT.OR P6, PT, R6.reuse, 0xa, !P1 ;  /* 0x0000000a0600780c */ /* 0x040fe20004fc1670 */
[-C--:B------:R-:W-:Y:S01]  /*6dd0*/  FMUL R143, R143, R14.reuse ;  /* 0x0000000e8f8f7220 */ /* 0x080fe20000400000 */
[----:B------:R-:W-:Y:S01]  /*6de0*/  F2FP.SATFINITE.E5M2.F32.PACK_AB_MERGE_C R149, RZ, R149, RZ ;  /* 0x00000095ff95723e */ /* 0x000fe200048060ff */
[----:B------:R-:W-:Y:S01]  /*6df0*/  @!P4 STG.E.U8 desc[UR14][R20.64], R151 ;  /* 0x000000971400c986 */ /* 0x000fe2000c10110e */
[----:B------:R-:W-:Y:S01]  /*6e00*/  ISETP.LT.OR P4, PT, R6, 0x2, !P0 ;  /* 0x000000020600780c */ /* 0x000fe20004781670 */
[----:B------:R-:W-:Y:S01]  /*6e10*/  FMUL R138, R138, R14 ;  /* 0x0000000e8a8a7220 */ /* 0x000fe20000400000 */
[----:B------:R-:W-:Y:S01]  /*6e20*/  F2FP.SATFINITE.E5M2.F32.PACK_AB_MERGE_C R25, RZ, R144, RZ ;  /* 0x00000090ff19723e */ /* 0x000fe200048060ff */
[----:B------:R0:W-:Y:S01]  /*6e30*/  @!P5 STG.E.U8 desc[UR14][R20.64+0x1], R5 ;  /* 0x000001051400d986 */ /* 0x0001e2000c10110e */
[C---:B------:R-:W-:Y:S01]  /*6e40*/  ISETP.LT.OR P5, PT, R6.reuse, 0x9, !P1 ;  /* 0x000000090600780c */ /* 0x040fe20004fa1670 */
[-C--:B------:R-:W-:Y:S01]  /*6e50*/  FMUL R141, R141, R14.reuse ;  /* 0x0000000e8d8d7220 */ /* 0x080fe20000400000 */
[----:B------:R-:W-:Y:S01]  /*6e60*/  F2FP.SATFINITE.E5M2.F32.PACK_AB_MERGE_C R147, RZ, R147, RZ ;  /* 0x00000093ff93723e */ /* 0x000fe200048060ff */
[----:B------:R-:W-:Y:S01]  /*6e70*/  @!P3 STG.E.U8 desc[UR14][R18.64], R149 ;  /* 0x000000951200b986 */ /* 0x000fe2000c10110e */
[----:B------:R-:W-:Y:S01]  /*6e80*/  ISETP.LT.OR P3, PT, R6, 0x9, !P0 ;  /* 0x000000090600780c */ /* 0x000fe20004761670 */
[-C--:B------:R-:W-:Y:S01]  /*6e90*/  FMUL R136, R136, R14.reuse ;  /* 0x0000000e88887220 */ /* 0x080fe20000400000 */
[----:B------:R-:W-:Y:S01]  /*6ea0*/  F2FP.SATFINITE.E5M2.F32.PACK_AB_MERGE_C R145, RZ, R145, RZ ;  /* 0x00000091ff91723e */ /* 0x000fe200048060ff */
[-C--:B------:R-:W-:Y:S01]  /*6eb0*/  FMUL R139, R139, R14.reuse ;  /* 0x0000000e8b8b7220 */ /* 0x080fe20000400000 */
[----:B------:R-:W-:Y:S01]  /*6ec0*/  F2FP.SATFINITE.E5M2.F32.PACK_AB_MERGE_C R143, RZ, R143, RZ ;  /* 0x0000008fff8f723e */ /* 0x000fe200048060ff */
[----:B------:R1:W-:Y:S01]  /*6ed0*/  @!P4 STG.E.U8 desc[UR14][R18.64+0x1], R25 ;  /* 0x000001191200c986 */ /* 0x0003e2000c10110e */
[----:B------:R-:W-:Y:S01]  /*6ee0*/  ISETP.LT.OR P4, PT, R6, 0xa, !P0 ;  /* 0x0000000a0600780c */ /* 0x000fe20004781670 */
[----:B------:R-:W-:Y:S01]  /*6ef0*/  FMUL R134, R134, R14 ;  /* 0x0000000e86867220 */ /* 0x000fe20000400000 */
[----:B0-----:R-:W-:Y:S01]  /*6f00*/  F2FP.SATFINITE.E5M2.F32.PACK_AB_MERGE_C R5, RZ, R142, RZ ;  /* 0x0000008eff05723e */ /* 0x001fe200048060ff */
[----:B------:R-:W-:Y:S01]  /*6f10*/  @!P5 STG.E.U8 desc[UR14][R20.64+0x8], R147 ;  /* 0x000008931400d986 */ /* 0x000fe2000c10110e */
[C---:B------:R-:W-:Y:S01]  /*6f20*/  ISETP.LT.OR P5, PT, R6.reuse, 0x11, !P1 ;  /* 0x000000110600780c */ /* 0x040fe20004fa1670 */
[-C--:B------:R-:W-:Y:S01]  /*6f30*/  FMUL R137, R137, R14.reuse ;  /* 0x0000000e89897220 */ /* 0x080fe20000400000 */
[----:B------:R-:W-:Y:S01]  /*6f40*/  F2FP.SATFINITE.E5M2.F32.PACK_AB_MERGE_C R141, RZ, R141, RZ ;  /* 0x0000008dff8d723e */ /* 0x000fe200048060ff */
[----:B------:R0:W-:Y:S01]  /*6f50*/  @!P6 STG.E.U8 desc[UR14][R20.64+0x9], R5 ;  /* 0x000009051400e986 */ /* 0x0001e2000c10110e */
[----:B------:R-:W-:Y:S01]  /*6f60*/  ISETP.LT.OR P6, PT, R6, 0x12, !P1 ;  /* 0x000000120600780c */ /* 0x000fe20004fc1670 */
[----:B------:R-:W-:Y:S01]  /*6f70*/  FMUL R132, R132, R14 ;  /* 0x0000000e84847220 */ /* 0x000fe20000400000 */
[----:B------:R-:W-:Y:S01]  /*6f80*/  F2FP.SATFINITE.E5M2.F32.PACK_AB_MERGE_C R139, RZ, R139, RZ ;  /* 0x0000008bff8b723e */ /* 0x000fe200048060ff */
[----:B------:R-:W-:Y:S01]  /*6f90*/  @!P3 STG.E.U8 desc[UR14][R18.64+0x8], R145 ;  /* 0x000008911200b986 */ /* 0x000fe2000c10110e */
[----:B-1----:R-:W-:Y:S01]  /*6fa0*/  F2FP.SATFINITE.E5M2.F32.PACK_AB_MERGE_C R25, RZ, R140, RZ ;  /* 0x0000008cff19723e */ /* 0x002fe200048060ff */
[-C--:B------:R-:W-:Y:S01]  /*6fb0*/  FMUL R135, R135, R14.reuse ;  /* 0x0000000e87877220 */ /* 0x080fe20000400000 */
[----:B------:R-:W-:Y:S01]  /*6fc0*/  ISETP.LT.OR P3, PT, R6, 0x11, !P0 ;  /* 0x000000110600780c */ /* 0x000fe20004761670 */
[-C--:B------:R-:W-:Y:S01]  /*6fd0*/  FMUL R130, R130, R14.reuse ;  /* 0x0000000e82827220 */ /* 0x080fe20000400000 */
[----:B------:R-:W-:Y:S01]  /*6fe0*/  F2FP.SATFINITE.E5M2.F32.PACK_AB_MERGE_C R137, RZ, R137, RZ ;  /* 0x00000089ff89723e */ /* 0x000fe200048060ff */
[----:B------:R1:W-:Y:S01]  /*6ff0*/  @!P4 STG.E.U8 desc[UR14][R18.64+0x9], R25 ;  /* 0x000009191200c986 */ /* 0x0003e2000c10110e */
[C---:B------:R-:W-:Y:S01]  /*7000*/  ISETP.LT.OR P4, PT, R6.reuse, 0x12, !P0 ;  /* 0x000000120600780c */ /* 0x040fe20004781670 */
[----:B------:R-:W-:Y:S01]  /*7010*/  FMUL R133, R133, R14 ;  /* 0x0000000e85857220 */ /* 0x000fe20000400000 */
[----:B0-----:R-:W-:Y:S01]  /*7020*/  F2FP.SATFINITE.E5M2.F32.PACK_AB_MERGE_C R5, RZ, R138, RZ ;  /* 0x0000008aff05723e */ /* 0x001fe200048060ff */
[----:B------:R-:W-:Y:S01]  /*7030*/  @!P5 STG.E.U8 desc[UR14][R20.64+0x10], R143 ;  /* 0x0000108f1400d986 */ /* 0x000fe2000c10110e */
[----:B------:R-:W-:Y:S01]  /*7040*/  ISETP.LT.OR P5, PT, R6, 0x19, !P1 ;  /* 0x000000190600780c */ /* 0x000fe20004fa1670 */
[-C--:B------:R-:W-:Y:S01]  /*7050*/  FMUL R128, R128, R14.reuse ;  /* 0x0000000e80807220 */ /* 0x080fe20000400000 */
[----:B------:R-:W-:Y:S01]  /*7060*/  F2FP.SATFINITE.E5M2.F32.PACK_AB_MERGE_C R135, RZ, R135, RZ ;  /* 0x00000087ff87723e */ /* 0x000fe200048060ff */
[----:B------:R0:W-:Y:S01]  /*7070*/  @!P6 STG.E.U8 desc[UR14][R20.64+0x11], R5 ;  /* 0x000011051400e986 */ /* 0x0001e2000c10110e */
[----:B------:R-:W-:Y:S01]  /*7080*/  ISETP.LT.OR P6, PT, R6, 0x1a, !P1 ;  /* 0x0000001a0600780c */ /* 0x000fe20004fc1670 */
[-C--:B------:R-:W-:Y:S01]  /*7090*/  FMUL R131, R131, R14.reuse ;  /* 0x0000000e83837220 */ /* 0x080fe20000400000 */
[----:B------:R-:W-:Y:S01]  /*70a0*/  FMUL R126, R126, R14 ;  /* 0x0000000e7e7e7220 */ /* 0x000fe20000400000 */
[----:B-1----:R-:W-:Y:S01]  /*70b0*/  F2FP.SATFINITE.E5M2.F32.PACK_AB_MERGE_C R25, RZ, R136, RZ ;  /* 0x00000088ff19723e */ /* 0x002fe200048060ff */
[----:B------:R-:W-:Y:S01]  /*70c0*/  @!P3 STG.E.U8 desc[UR14][R18.64+0x10], R141 ;  /* 0x0000108d1200b986 */ /* 0x000fe2000c10110e */
[C---:B------:R-:W-:Y:S01]  /*70d0*/  ISETP.LT.OR P3, PT, R6.reuse, 0x19, !P0 ;  /* 0x000000190600780c */ /* 0x040fe20004761670 */
        /* <DEDUP_REMOVED lines=37> */
[-C--:B------:R-:W-:Y:S01]  /*7330*/  FMUL R114, R114, R14.reuse ;  /* 0x0000000e72727220 */ /* 0x080fe20000400000 */
        /* <DEDUP_REMOVED lines=81> */
[C---:B------:R-:W-:Y:S01]  /*7850*/  ISETP.LT.OR P6, PT, R6.reuse, 0x52, !P1 ;  /* 0x000000520600780c */ /* 0x040fe20004fc1670 */
        /* <DEDUP_REMOVED lines=22> */
[----:B------:R-:W-:-:S02]  /*79c0*/  ISETP.LT.OR P3, PT, R6, 0x59, !P0 ;  /* 0x000000590600780c */ /* 0x000fc40004761670 */
[----:B------:R-:W-:Y:S01]  /*79d0*/  F2FP.SATFINITE.E5M2.F32.PACK_AB_MERGE_C R93, RZ, R93, RZ ;  /* 0x0000005dff5d723e */ /* 0x000fe200048060ff */
[----:B------:R1:W-:Y:S01]  /*79e0*/  @!P4 STG.E.U8 desc[UR14][R18.64+0x51], R25 ;  /* 0x000051191200c986 */ /* 0x0003e2000c10110e */
[C---:B------:R-:W-:Y:S02]  /*79f0*/  ISETP.LT.OR P4, PT, R6.reuse, 0x5a, !P0 ;  /* 0x0000005a0600780c */ /* 0x040fe40004781670 */
[----:B0-----:R-:W-:Y:S01]  /*7a00*/  F2FP.SATFINITE.E5M2.F32.PACK_AB_MERGE_C R5, RZ, R102, RZ ;  /* 0x00000066ff05723e */ /* 0x001fe200048060ff */
[----:B------:R-:W-:Y:S01]  /*7a10*/  @!P5 STG.E.U8 desc[UR14][R20.64+0x58], R107 ;  /* 0x0000586b1400d986 */ /* 0x000fe2000c10110e */
[C---:B------:R-:W-:Y:S02]  /*7a20*/  ISETP.LT.OR P5, PT, R6.reuse, 0x61, !P1 ;  /* 0x000000610600780c */ /* 0x040fe40004fa1670 */
[----:B------:R-:W-:Y:S01]  /*7a30*/  F2FP.SATFINITE.E5M2.F32.PACK_AB_MERGE_C R23, RZ, R23, RZ ;  /* 0x00000017ff17723e */ /* 0x000fe200048060ff */
[----:B------:R0:W-:Y:S01]  /*7a40*/  @!P6 STG.E.U8 desc[UR14][R20.64+0x59], R5 ;  /* 0x000059051400e986 */ /* 0x0001e2000c10110e */
[----:B------:R-:W-:-:S02]  /*7a50*/  ISETP.LT.OR P6, PT, R6, 0x62, !P1 ;  /* 0x000000620600780c */ /* 0x000fc40004fc1670 */
[----:B------:R-:W-:Y:S01]  /*7a60*/  F2FP.SATFINITE.E5M2.F32.PACK_AB_MERGE_C R89, RZ, R89, RZ ;  /* 0x00000059ff59723e */ /* 0x000fe200048060ff */
[----:B------:R-:W-:Y:S01]  /*7a70*/  @!P3 STG.E.U8 desc[UR14][R18.64+0x58], R105 ;  /* 0x000058691200b986 */ /* 0x000fe2000c10110e */
[----:B-1----:R-:W-:Y:S02]  /*7a80*/  F2FP.SATFINITE.E5M2.F32.PACK_AB_MERGE_C R25, RZ, R100, RZ ;  /* 0x00000064ff19723e */ /* 0x002fe400048060ff */
[C---:B------:R-:W-:Y:S02]  /*7a90*/  ISETP.LT.OR P3, PT, R6.reuse, 0x61, !P0 ;  /* 0x000000610600780c */ /* 0x040fe40004761670 */
[----:B------:R-:W-:Y:S01]  /*7aa0*/  F2FP.SATFINITE.E5M2.F32.PACK_AB_MERGE_C R27, RZ, R88, RZ ;  /* 0x00000058ff1b723e */ /* 0x000fe200048060ff */
[----:B------:R1:W-:Y:S01]  /*7ab0*/  @!P4 STG.E.U8 desc[UR14][R18.64+0x59], R25 ;  /* 0x000059191200c986 */ /* 0x0003e2000c10110e */
[C---:B------:R-:W-:Y:S02]  /*7ac0*/  ISETP.LT.OR P4, PT, R6.reuse, 0x62, !P0 ;  /* 0x000000620600780c */ /* 0x040fe40004781670 */
[----:B0-----:R-:W-:Y:S01]  /*7ad0*/  F2FP.SATFINITE.E5M2.F32.PACK_AB_MERGE_C R5, RZ, R98, RZ ;  /* 0x00000062ff05723e */ /* 0x001fe200048060ff */
[----:B------:R-:W-:Y:S01]  /*7ae0*/  @!P5 STG.E.U8 desc[UR14][R20.64+0x60], R101 ;  /* 0x000060651400d986 */ /* 0x000fe2000c10110e */
[----:B------:R-:W-:-:S03]  /*7af0*/  ISETP.LT.OR P5, PT, R6, 0x69, !P1 ;  /* 0x000000690600780c */ /* 0x000fc60004fa1670 */
[----:B------:R0:W-:Y:S01]  /*7b00*/  @!P6 STG.E.U8 desc[UR14][R20.64+0x61], R5 ;  /* 0x000061051400e986 */ /* 0x0001e2000c10110e */
[C---:B------:R-:W-:Y:S02]  /*7b10*/  ISETP.LT.OR P6, PT, R6.reuse, 0x6a, !P1 ;  /* 0x0000006a0600780c */ /* 0x040fe40004fc1670 */
[----:B-1----:R-:W-:Y:S01]  /*7b20*/  F2FP.SATFINITE.E5M2.F32.PACK_AB_MERGE_C R25, RZ, R96, RZ ;  /* 0x00000060ff19723e */ /* 0x002fe200048060ff */
[----:B------:R-:W-:Y:S01]  /*7b30*/  @!P3 STG.E.U8 desc[UR14][R18.64+0x60], R103 ;  /* 0x000060671200b986 */ /* 0x000fe2000c10110e */
[----:B------:R-:W-:-:S03]  /*7b40*/  ISETP.LT.OR P3, PT, R6, 0x69, !P0 ;  /* 0x000000690600780c */ /* 0x000fc60004761670 */
        /* <DEDUP_REMOVED lines=12> */
[C---:B------:R-:W-:Y:S01]  /*7c10*/  ISETP.LT.OR P1, PT, R6.reuse, 0x7a, !P1 ;  /* 0x0000007a0600780c */ /* 0x040fe20004f21670 */
[----:B------:R2:W-:Y:S01]  /*7c20*/  @!P5 STG.E.U8 desc[UR14][R20.64+0x70], R95 ;  /* 0x0000705f1400d986 */ /* 0x0005e2000c10110e */
[C---:B------:R-:W-:Y:S02]  /*7c30*/  ISETP.LT.OR P5, PT, R6.reuse, 0x72, !P0 ;  /* 0x000000720600780c */ /* 0x040fe400047a1670 */
[----:B0-----:R-:W-:Y:S01]  /*7c40*/  F2FP.SATFINITE.E5M2.F32.PACK_AB_MERGE_C R5, RZ, R90, RZ ;  /* 0x0000005aff05723e */ /* 0x001fe200048060ff */
[----:B------:R2:W-:Y:S01]  /*7c50*/  @!P6 STG.E.U8 desc[UR14][R20.64+0x71], R91 ;  /* 0x0000715b1400e986 */ /* 0x0005e2000c10110e */
[C---:B------:R-:W-:Y:S02]  /*7c60*/  ISETP.LT.OR P6, PT, R6.reuse, 0x79, !P0 ;  /* 0x000000790600780c */ /* 0x040fe400047c1670 */
[----:B------:R-:W-:Y:S01]  /*7c70*/  ISETP.LT.OR P0, PT, R6, 0x7a, !P0 ;  /* 0x0000007a0600780c */ /* 0x000fe20004701670 */
[----:B------:R2:W-:Y:S01]  /*7c80*/  @!P3 STG.E.U8 desc[UR14][R18.64+0x70], R93 ;  /* 0x0000705d1200b986 */ /* 0x0005e2000c10110e */
[----:B-1----:R-:W-:-:S05]  /*7c90*/  F2FP.SATFINITE.E5M2.F32.PACK_AB_MERGE_C R25, RZ, R22, RZ ;  /* 0x00000016ff19723e */ /* 0x002fca00048060ff */
[----:B------:R2:W-:Y:S04]  /*7ca0*/  @!P5 STG.E.U8 desc[UR14][R18.64+0x71], R5 ;  /* 0x000071051200d986 */ /* 0x0005e8000c10110e */
[----:B------:R2:W-:Y:S04]  /*7cb0*/  @!P4 STG.E.U8 desc[UR14][R20.64+0x78], R23 ;  /* 0x000078171400c986 */ /* 0x0005e8000c10110e */
[----:B------:R2:W-:Y:S04]  /*7cc0*/  @!P1 STG.E.U8 desc[UR14][R20.64+0x79], R25 ;  /* 0x0000791914009986 */ /* 0x0005e8000c10110e */
[----:B------:R2:W-:Y:S04]  /*7cd0*/  @!P6 STG.E.U8 desc[UR14][R18.64+0x78], R89 ;  /* 0x000078591200e986 */ /* 0x0005e8000c10110e */
[----:B------:R2:W-:Y:S02]  /*7ce0*/  @!P0 STG.E.U8 desc[UR14][R18.64+0x79], R27 ;  /* 0x0000791b12008986 */ /* 0x0005e4000c10110e */
.L_x_170:
[----:B------:R-:W-:Y:S05]  /*7cf0*/  BSYNC B0 ;  /* 0x0000000000007941 */ /* 0x000fea0003800000 */
.L_x_40:
[C---:B------:R-:W-:Y:S01]  /*7d00*/  LEA R2, P0, R8.reuse, R2, 0x1 ;  /* 0x0000000208027211 */ /* 0x040fe200078008ff */
[----:B------:R-:W-:Y:S01]  /*7d10*/  ULDC.64 UR6, c[0x0][0x650] ;  /* 0x0001940000067ab9 */ /* 0x000fe20000000a00 */
[----:B-----5:R-:W-:Y:S01]  /*7d20*/  IMAD.U32 R4, RZ, RZ, UR12 ;  /* 0x0000000cff047e24 */ /* 0x020fe2000f8e00ff */
[----:B0-2---:R-:W-:Y:S01]  /*7d30*/  PRMT R18, RZ, 0x7610, R18 ;  /* 0x00007610ff127816 */ /* 0x005fe20000000012 */
[----:B------:R-:W-:Y:S01]  /*7d40*/  IMAD.MOV.U32 R6, RZ, RZ, -0x1 ;  /* 0xffffffffff067424 */ /* 0x000fe200078e00ff */
[----:B------:R-:W-:Y:S01]  /*7d50*/  LEA.HI.X R3, R8, R3, R0, 0x1, P0 ;  /* 0x0000000308037211 */ /* 0x000fe200000f0c00 */
[----:B------:R0:W-:Y:S01]  /*7d60*/  SYNCS.ARRIVE.TRANS64.A1T0 RZ, [R4+UR22], RZ ;  /* 0x000000ff04ff79a7 */ /* 0x0001e20008100016 */
[----:B------:R-:W-:Y:S01]  /*7d70*/  ISETP.GE.U32.AND P0, PT, R2, UR6, PT ;  /* 0x0000000602007c0c */ /* 0x000fe2000bf06070 */
[----:B------:R-:W-:-:S03]  /*7d80*/  IMAD.MOV.U32 R5, RZ, RZ, -0x1 ;  /* 0xffffffffff057424 */ /* 0x000fc600078e00ff */
[----:B------:R-:W-:Y:S01]  /*7d90*/  ISETP.GE.U32.AND.EX P0, PT, R3, UR7, PT, P0 ;  /* 0x0000000703007c0c */ /* 0x000fe2000bf06100 */
[----:B0-----:R-:W-:-:S12]  /*7da0*/  IMAD.MOV.U32 R4, RZ, RZ, -0x1 ;  /* 0xffffffffff047424 */ /* 0x001fd800078e00ff */
[----:B------:R-:W-:Y:S05]  /*7db0*/  @P0 BRA `(.L_x_171) ;  /* 0x0000000400600947 */ /* 0x000fea0003800000 */
[----:B------:R-:W0:Y:S01]  /*7dc0*/  S2R R28, SR_CTAID.X ;  /* 0x00000000001c7919 */ /* 0x000e220000002500 */
[----:B------:R-:W2:Y:S01]  /*7dd0*/  LDC.64 R22, c[0x0][0x628] ;  /* 0x00018a00ff167b82 */ /* 0x000ea20000000a00 */
[----:B------:R-:W-:Y:S01]  /*7de0*/  ULDC UR6, c[0x0][0x150] ;  /* 0x0000540000067ab9 */ /* 0x000fe20000000800 */
[----:B-1--4-:R-:W-:Y:S01]  /*7df0*/  IMAD.MOV.U32 R20, RZ, RZ, R2 ;  /* 0x000000ffff147224 */ /* 0x012fe200078e0002 */
[----:B------:R-:W1:Y:S01]  /*7e00*/  S2R R30, SR_CTAID.Y ;  /* 0x00000000001e7919 */ /* 0x000e620000002600 */
[----:B------:R-:W-:-:S04]  /*7e10*/  IMAD.MOV.U32 R21, RZ, RZ, R3 ;  /* 0x000000ffff157224 */ /* 0x000fc800078e0003 */
[----:B------:R-:W4:Y:S08]  /*7e20*/  LDC R31, c[0x0][0x144] ;  /* 0x00005100ff1f7b82 */ /* 0x000f300000000800 */
[----:B------:R-:W1:Y:S08]  /*7e30*/  LDC R6, c[0x0][0x630] ;  /* 0x00018c00ff067b82 */ /* 0x000e700000000800 */
[----:B------:R-:W1:Y:S01]  /*7e40*/  LDC.64 R26, c[0x0][0x620] ;  /* 0x00018800ff1a7b82 */ /* 0x000e620000000a00 */
[----:B--2---:R-:W-:-:S04]  /*7e50*/  ISETP.NE.U32.AND P0, PT, R22, RZ, PT ;  /* 0x000000ff1600720c */ /* 0x004fc80003f05070 */
[----:B------:R-:W-:Y:S02]  /*7e60*/  ISETP.NE.AND.EX P0, PT, R23, RZ, PT, P0 ;  /* 0x000000ff1700720c */ /* 0x000fe40003f05300 */
[----:B0-----:R-:W-:-:S05]  /*7e70*/  I2FP.F32.U32 R4, R28 ;  /* 0x0000001c00047245 */ /* 0x001fca0000201000 */
[----:B------:R-:W-:-:S04]  /*7e80*/  FMUL R4, R4, UR6 ;  /* 0x0000000604047c20 */ /* 0x000fc80008400000 */
[----:B------:R0:W2:Y:S02]  /*7e90*/  F2I.U32.TRUNC.NTZ R29, R4 ;  /* 0x00000004001d7305 */ /* 0x0000a4000020f000 */
[----:B----4-:R-:W-:Y:S05]  /*7ea0*/  @!P0 BRA `(.L_x_172) ;  /* 0x0000000000288947 */ /* 0x010fea0003800000 */
[----:B------:R-:W4:Y:S02]  /*7eb0*/  LDC R5, c[0x0][0x634] ;  /* 0x00018d00ff057b82 */ /* 0x000f240000000800 */
[----:B----4-:R-:W-:-:S05]  /*7ec0*/  IADD3 R21, P0, R2, R5, RZ ;  /* 0x0000000502157210 */ /* 0x010fca0007f1e0ff */
[----:B---3--:R-:W-:-:S04]  /*7ed0*/  IMAD.X R25, RZ, RZ, R3, P0 ;  /* 0x000000ffff197224 */ /* 0x008fc800000e0603 */
[----:B0-----:R-:W-:-:S04]  /*7ee0*/  IMAD.WIDE.U32 R4, R25, R22, RZ ;  /* 0x0000001619047225 */ /* 0x001fc800078e00ff */
[----:B------:R-:W-:-:S04]  /*7ef0*/  IMAD.WIDE.U32 R18, P0, R21, R23, R4 ;  /* 0x0000001715127225 */ /* 0x000fc80007800004 */
[----:B------:R-:W-:-:S04]  /*7f00*/  IMAD.WIDE.U32 R4, R21, R22, RZ ;  /* 0x0000001615047225 */ /* 0x000fc800078e00ff */
[----:B------:R-:W-:Y:S01]  /*7f10*/  IMAD.X R21, RZ, RZ, RZ, P0 ;  /* 0x000000ffff157224 */ /* 0x000fe200000e06ff */
[----:B------:R-:W-:Y:S01]  /*7f20*/  IADD3 RZ, P0, R5, R18, RZ ;  /* 0x0000001205ff7210 */ /* 0x000fe20007f1e0ff */
[----:B------:R-:W-:-:S04]  /*7f30*/  IMAD.MOV.U32 R20, RZ, RZ, R19 ;  /* 0x000000ffff147224 */ /* 0x000fc800078e0013 */
[----:B------:R-:W-:-:S08]  /*7f40*/  IMAD.WIDE.U32.X R20, R25, R23, R20, P0 ;  /* 0x0000001719147225 */ /* 0x000fd000000e0414 */
.L_x_172:
[-CC-:B-1-3--:R-:W-:Y:S01]  /*7f50*/  SHF.R.U64 R24, R20, R6.reuse, R21.reuse ;  /* 0x0000000614187219 */ /* 0x18afe20000001215 */
[----:B------:R-:W1:Y:S01]  /*7f60*/  LDC.64 R34, c[0x0][0x640] ;  /* 0x00019000ff227b82 */ /* 0x000e620000000a00 */
[----:B0-----:R-:W-:Y:S01]  /*7f70*/  SHF.R.U32.HI R4, RZ, R6, R21 ;  /* 0x00000006ff047219 */ /* 0x001fe20000011615 */
[----:B--2---:R-:W-:Y:S01]  /*7f80*/  IMAD.MOV R29, RZ, RZ, -R29 ;  /* 0x000000ffff1d7224 */ /* 0x004fe200078e0a1d */
[----:B------:R-:W-:Y:S01]  /*7f90*/  IADD3 R19, P0, RZ, -R24, RZ ;  /* 0x80000018ff137210 */ /* 0x000fe20007f1e0ff */
[----:B------:R-:W-:Y:S01]  /*7fa0*/  ULDC UR6, c[0x0][0x154] ;  /* 0x0000550000067ab9 */ /* 0x000fe20000000800 */
[----:B------:R-:W-:Y:S02]  /*7fb0*/  IMAD.MOV.U32 R21, RZ, RZ, 0x1 ;  /* 0x00000001ff157424 */ /* 0x000fe400078e00ff */
[----:B------:R-:W-:Y:S01]  /*7fc0*/  IMAD R29, R31, R29, R28 ;  /* 0x0000001d1f1d7224 */ /* 0x000fe200078e021c */
[----:B------:R-:W0:Y:S01]  /*7fd0*/  LDC R18, c[0x0][0x618] ;  /* 0x00018600ff127b82 */ /* 0x000e220000000800 */
[----:B------:R-:W-:-:S04]  /*7fe0*/  IMAD.X R5, RZ, RZ, ~R4, P0 ;  /* 0x000000ffff057224 */ /* 0x000fc800000e0e04 */
[-C--:B------:R-:W-:Y:S02]  /*7ff0*/  IMAD R6, R5, R26.reuse, RZ ;  /* 0x0000001a05067224 */ /* 0x080fe400078e02ff */
[C---:B------:R-:W-:Y:S01]  /*8000*/  IMAD.WIDE.U32 R4, R19.reuse, R26, R2 ;  /* 0x0000001a13047225 */ /* 0x040fe200078e0002 */
[----:B------:R-:W2:Y:S03]  /*8010*/  LDC R20, c[0x0][0x608] ;  /* 0x00018200ff147b82 */ /* 0x000ea60000000800 */
[----:B------:R-:W-:Y:S01]  /*8020*/  IMAD R19, R19, R27, R6 ;  /* 0x0000001b13137224 */ /* 0x000fe200078e0206 */
[----:B------:R-:W-:-:S03]  /*8030*/  I2FP.F32.U32 R6, R30 ;  /* 0x0000001e00067245 */ /* 0x000fc60000201000 */
[----:B------:R-:W-:Y:S01]  /*8040*/  IMAD.IADD R5, R5, 0x1, R19 ;  /* 0x0000000105057824 */ /* 0x000fe200078e0213 */
[----:B------:R-:W3:Y:S01]  /*8050*/  LDC R32, c[0x0][0x658] ;  /* 0x00019600ff207b82 */ /* 0x000ee20000000800 */
[----:B-1----:R-:W-:Y:S01]  /*8060*/  ISETP.NE.U32.AND P0, PT, R34, RZ, PT ;  /* 0x000000ff2200720c */ /* 0x002fe20003f05070 */
[----:B------:R-:W-:-:S03]  /*8070*/  IMAD.MOV.U32 R19, RZ, RZ, -0x1 ;  /* 0xffffffffff137424 */ /* 0x000fc600078e00ff */
[----:B------:R-:W-:-:S03]  /*8080*/  ISETP.NE.AND.EX P0, PT, R35, RZ, PT, P0 ;  /* 0x000000ff2300720c */ /* 0x000fc60003f05300 */
[----:B------:R-:W1:Y:S01]  /*8090*/  LDC R27, c[0x0][0x148] ;  /* 0x00005200ff1b7b82 */ /* 0x000e620000000800 */
[-CC-:B0-----:R-:W-:Y:S02]  /*80a0*/  SHF.R.U64 R22, R4, R18.reuse, R5.reuse ;  /* 0x0000001204167219 */ /* 0x181fe40000001205 */
[----:B------:R-:W-:Y:S01]  /*80b0*/  SHF.R.U32.HI R5, RZ, R18, R5 ;  /* 0x00000012ff057219 */ /* 0x000fe20000011605 */
[----:B------:R-:W-:-:S04]  /*80c0*/  FMUL R18, R6, UR6 ;  /* 0x0000000606127c20 */ /* 0x000fc80008400000 */
[----:B------:R-:W0:Y:S01]  /*80d0*/  LDC R28, c[0x0][0x600] ;  /* 0x00018000ff1c7b82 */ /* 0x000e220000000800 */
[----:B------:R4:W0:Y:S01]  /*80e0*/  F2I.U32.TRUNC.NTZ R25, R18 ;  /* 0x0000001200197305 */ /* 0x000822000020f000 */
[-CC-:B--2---:R-:W-:Y:S02]  /*80f0*/  SHF.R.U64 R6, R22, R20.reuse, R5.reuse ;  /* 0x0000001416067219 */ /* 0x184fe40000001205 */
[----:B------:R-:W-:-:S04]  /*8100*/  SHF.R.U32.HI R5, RZ, R20, R5 ;  /* 0x00000014ff057219 */ /* 0x000fc80000011605 */
[----:B------:R-:W2:Y:S01]  /*8110*/  LDC R33, c[0x0][0x648] ;  /* 0x00019200ff217b82 */ /* 0x000ea20000000800 */
[-CC-:B---3--:R-:W-:Y:S02]  /*8120*/  SHF.R.U64 R26, R6, R32.reuse, R5.reuse ;  /* 0x00000020061a7219 */ /* 0x188fe40000001205 */
[-C--:B------:R-:W-:Y:S02]  /*8130*/  SHF.L.U32 R19, R19, R32.reuse, RZ ;  /* 0x0000002013137219 */ /* 0x080fe400000006ff */
[-C--:B------:R-:W-:Y:S01]  /*8140*/  SHF.R.U32.HI R5, RZ, R32.reuse, R5 ;  /* 0x00000020ff057219 */ /* 0x080fe20000011605 */
[----:B------:R-:W-:Y:S01]  /*8150*/  IMAD.MOV.U32 R4, RZ, RZ, R26 ;  /* 0x000000ffff047224 */ /* 0x000fe200078e001a */
[----:B------:R-:W-:Y:S01]  /*8160*/  SHF.L.U32 R32, R21, R32, RZ ;  /* 0x0000002015207219 */ /* 0x000fe200000006ff */
[----:B------:R-:W3:Y:S01]  /*8170*/  LDC R36, c[0x0][0x638] ;  /* 0x00018e00ff247b82 */ /* 0x000ee20000000800 */
[----:B------:R-:W-:-:S07]  /*8180*/  LOP3.LUT R31, RZ, R19, RZ, 0x33, !PT ;  /* 0x00000013ff1f7212 */ /* 0x000fce00078e33ff */
[----:B------:R-:W0:Y:S01]  /*8190*/  LDC R37, c[0x0][0x610] ;  /* 0x00018400ff257b82 */ /* 0x000e220000000800 */
[----:B----4-:R-:W-:Y:S05]  /*81a0*/  @!P0 BRA `(.L_x_173) ;  /* 0x0000000000288947 */ /* 0x010fea0003800000 */
[----:B------:R-:W4:Y:S02]  /*81b0*/  LDC R21, c[0x0][0x64c] ;  /* 0x00019300ff157b82 */ /* 0x000f240000000800 */
[----:B----4-:R-:W-:-:S05]  /*81c0*/  IADD3 R21, P0, R26, R21, RZ ;  /* 0x000000151a157210 */ /* 0x010fca0007f1e0ff */
        /* <DEDUP_REMOVED lines=8> */
.L_x_173:
[----:B--2---:R-:W-:Y:S01]  /*8250*/  SHF.R.U64 R4, R4, R33, R5 ;  /* 0x0000002104047219 */ /* 0x004fe20000001205 */
[----:B0-----:R-:W-:Y:S01]  /*8260*/  VIADD R21, R28, 0xffffffff ;  /* 0xffffffff1c157836 */ /* 0x001fe20000000000 */
[----:B------:R-:W-:Y:S01]  /*8270*/  LOP3.LUT R19, R6, R31, RZ, 0xc0, !PT ;  /* 0x0000001f06137212 */ /* 0x000fe200078ec0ff */
[----:B------:R-:W-:Y:S02]  /*8280*/  IMAD.MOV R25, RZ, RZ, -R25 ;  /* 0x000000ffff197224 */ /* 0x000fe400078e0a19 */
[----:B------:R-:W-:Y:S02]  /*8290*/  IMAD.MOV R5, RZ, RZ, -R4 ;  /* 0x000000ffff057224 */ /* 0x000fe400078e0a04 */
[----:B------:R-:W-:Y:S01]  /*82a0*/  IMAD R6, R32, R4, R19 ;  /* 0x0000000420067224 */ /* 0x000fe200078e0213 */
[----:B------:R-:W-:Y:S01]  /*82b0*/  LOP3.LUT R19, R22, R21, RZ, 0xc0, !PT ;  /* 0x0000001516137212 */ /* 0x000fe200078ec0ff */
[----:B-1----:R-:W-:Y:S02]  /*82c0*/  @P2 IMAD R29, R27, R25, R30 ;  /* 0x000000191b1d2224 */ /* 0x002fe400078e021e */
[----:B---3--:R-:W-:-:S02]  /*82d0*/  IMAD R4, R5, R36, R26 ;  /* 0x0000002405047224 */ /* 0x008fc400078e021a */
[----:B------:R-:W-:Y:S02]  /*82e0*/  IMAD R6, R6, R37, R29 ;  /* 0x0000002506067224 */ /* 0x000fe400078e021d */
[----:B------:R-:W-:Y:S02]  /*82f0*/  IMAD R19, R4, R28, R19 ;  /* 0x0000001c04137224 */ /* 0x000fe400078e0213 */
[----:B------:R-:W-:Y:S02]  /*8300*/  IMAD.MOV.U32 R18, RZ, RZ, 0x1 ;  /* 0x00000001ff127424 */ /* 0x000fe400078e00ff */
[----:B------:R-:W-:Y:S01]  /*8310*/  IMAD.MOV.U32 R4, RZ, RZ, R24 ;  /* 0x000000ffff047224 */ /* 0x000fe200078e0018 */
[----:B------:R-:W-:Y:S02]  /*8320*/  SEL R5, R19, R6, !P2 ;  /* 0x0000000613057207 */ /* 0x000fe40005000000 */
[----:B------:R-:W-:-:S07]  /*8330*/  SEL R6, R6, R19, !P2 ;  /* 0x0000001306067207 */ /* 0x000fce0005000000 */
.L_x_171:
[----:B------:R-:W-:Y:S02]  /*8340*/  LOP3.LUT P0, RZ, R18, 0xff, RZ, 0xc0, !PT ;  /* 0x000000ff12ff7812 */ /* 0x000fe4000780c0ff */
[----:B------:R-:W-:-:S11]  /*8350*/  LOP3.LUT R150, R150, 0x1, RZ, 0x3c, !PT ;  /* 0x0000000196967812 */ /* 0x000fd600078e3cff */
[----:B------:R-:W-:Y:S05]  /*8360*/  @P0 BRA `(.L_x_174) ;  /* 0xffffff9000e00947 */ /* 0x000fea000383ffff */
[----:B------:R-:W-:Y:S05]  /*8370*/  EXIT ;  /* 0x000000000000794d */ /* 0x000fea0003800000 */
.L_x_18:
[----:B------:R-:W-:-:S08]  /*8380*/  ISETP.NE.AND P0, PT, R18, RZ, PT ;  /* 0x000000ff1200720c */ /* 0x000fd00003f05270 */
[----:B--23-5:R-:W0:-:S00]  /*8390*/  USETMAXREG.DEALLOC.CTAPOOL 0x28 ;  /* 0x00000028000079c8 */ /* 0x02ce0000080e0500 */
[----:B------:R-:W-:Y:S05]  /*83a0*/  @P0 EXIT ;  /* 0x000000000000094d */ /* 0x000fea0003800000 */
[----:B0-----:R-:W-:Y:S01]  /*83b0*/  LOP3.LUT P0, RZ, R20, 0xff, RZ, 0xc0, !PT ;  /* 0x000000ff14ff7812 */ /* 0x001fe2000780c0ff */
[----:B------:R-:W-:Y:S02]  /*83c0*/  IMAD.MOV.U32 R12, RZ, RZ, 0x1 ;  /* 0x00000001ff0c7424 */ /* 0x000fe400078e00ff */
[----:B------:R-:W-:-:S10]  /*83d0*/  IMAD.MOV.U32 R13, RZ, RZ, RZ ;  /* 0x000000ffff0d7224 */ /* 0x000fd400078e00ff */
[----:B------:R-:W-:Y:S05]  /*83e0*/  @!P0 BRA `(.L_x_175) ;  /* 0x0000000c00288947 */ /* 0x000fea0003800000 */
[----:B------:R-:W0:Y:S01]  /*83f0*/  S2R R17, SR_CgaCtaId ;  /* 0x0000000000117919 */ /* 0x000e220000008800 */
[----:B------:R-:W-:Y:S01]  /*8400*/  LOP3.LUT P0, RZ, R11, 0x1f, RZ, 0xc0, !PT ;  /* 0x0000001f0bff7812 */ /* 0x000fe2000780c0ff */
[----:B------:R-:W-:Y:S01]  /*8410*/  ULDC UR5, c[0x0][0x658] ;  /* 0x0001960000057ab9 */ /* 0x000fe20000000800 */
[----:B------:R-:W-:Y:S01]  /*8420*/  UMOV UR6, 0xffffffff ;  /* 0xffffffff00067882 */ /* 0x000fe20000000000 */
[----:B------:R-:W-:Y:S01]  /*8430*/  BSSY B0, `(.L_x_175) ;  /* 0x00000c5000007945 */ /* 0x000fe20003800000 */
[----:B------:R-:W-:Y:S01]  /*8440*/  USHF.L.U32 UR6, UR6, UR5, URZ ;  /* 0x0000000506067299 */ /* 0x000fe2000800063f */
[C---:B------:R-:W-:Y:S01]  /*8450*/  ISETP.NE.AND P3, PT, R10.reuse, RZ, PT ;  /* 0x000000ff0a00720c */ /* 0x040fe20003f65270 */
[----:B------:R-:W-:Y:S01]  /*8460*/  IMAD.MOV.U32 R15, RZ, RZ, 0x1 ;  /* 0x00000001ff0f7424 */ /* 0x000fe200078e00ff */
[----:B------:R-:W-:Y:S01]  /*8470*/  ISETP.NE.OR P0, PT, R10, RZ, !P0 ;  /* 0x000000ff0a00720c */ /* 0x000fe20004705670 */
[----:B------:R-:W-:Y:S01]  /*8480*/  IMAD.MOV.U32 R12, RZ, RZ, 0x1 ;  /* 0x00000001ff0c7424 */ /* 0x000fe200078e00ff */
[----:B------:R-:W-:Y:S01]  /*8490*/  LOP3.LUT R14, R7, 0x2, RZ, 0xfc, !PT ;  /* 0x00000002070e7812 */ /* 0x000fe200078efcff */
[----:B------:R-:W-:Y:S01]  /*84a0*/  IMAD.MOV.U32 R13, RZ, RZ, RZ ;  /* 0x000000ffff0d7224 */ /* 0x000fe200078e00ff */
[----:B------:R-:W-:Y:S01]  /*84b0*/  ULDC UR4, c[0x0][0x600] ;  /* 0x0001800000047ab9 */ /* 0x000fe20000000800 */
[----:B------:R-:W-:Y:S01]  /*84c0*/  UMOV UR7, 0x1 ;  /* 0x0000000100077882 */ /* 0x000fe20000000000 */
[----:B------:R-:W-:-:S02]  /*84d0*/  UIADD3 UR22, UR13, 0x1, URZ ;  /* 0x000000010d167890 */ /* 0x000fc4000fffe03f */
[----:B------:R-:W-:Y:S02]  /*84e0*/  UIADD3 UR16, UR4, -0x1, URZ ;  /* 0xffffffff04107890 */ /* 0x000fe4000fffe03f */
[----:B------:R-:W-:Y:S02]  /*84f0*/  USHF.L.U32 UR18, UR7, UR5, URZ ;  /* 0x0000000507127299 */ /* 0x000fe4000800063f */
[----:B------:R-:W-:Y:S01]  /*8500*/  ULOP3.LUT UR17, URZ, UR6, URZ, 0x33, !UPT ;  /* 0x000000063f117292 */ /* 0x000fe2000f8e333f */
[----:B------:R-:W-:Y:S01]  /*8510*/  ULDC.64 UR20, c[0x0][0x198] ;  /* 0x0000660000147ab9 */ /* 0x000fe20000000a00 */
[C---:B0-----:R-:W-:Y:S02]  /*8520*/  IMAD.SHL.U32 R16, R17.reuse, 0x10, RZ ;  /* 0x0000001011107824 */ /* 0x041fe400078e00ff */
[----:B------:R-:W-:-:S03]  /*8530*/  IMAD.SHL.U32 R17, R17, 0x800, RZ ;  /* 0x0000080011117824 */ /* 0x000fc600078e00ff */
[----:B------:R-:W-:Y:S02]  /*8540*/  LOP3.LUT R16, R16, 0x70, RZ, 0xc0, !PT ;  /* 0x0000007010107812 */ /* 0x000fe400078ec0ff */
[----:B------:R-:W-:-:S07]  /*8550*/  LOP3.LUT R17, R17, 0x3800, RZ, 0xc0, !PT ;  /* 0x0000380011117812 */ /* 0x000fce00078ec0ff */
.L_x_187:
[----:B------:R-:W-:-:S03]  /*8560*/  UMOV UR4, 0xffffffff ;  /* 0xffffffff00047882 */ /* 0x000fc60000000000 */
[----:B------:R-:W-:Y:S05]  /*8570*/  BRA.DIV UR4, `(.L_x_176) ;  /* 0x0000001204987947 */ /* 0x000fea000b800000 */
[----:B------:R-:W-:-:S13]  /*8580*/  ELECT P1, URZ, PT ;  /* 0x00000000003f782f */ /* 0x000fda0003820000 */
.L_x_205:
[----:B------:R-:W0:Y:S01]  /*8590*/  LDC R10, c[0x0][0x28c] ;  /* 0x0000a300ff0a7b82 */ /* 0x000e220000000800 */
[----:B------:R-:W-:Y:S01]  /*85a0*/  BSSY B1, `(.L_x_177) ;  /* 0x0000039000017945 */ /* 0x000fe20003800000 */
[----:B0-----:R-:W-:-:S13]  /*85b0*/  ISETP.LT.OR P1, PT, R10, 0x1, !P1 ;  /* 0x000000010a00780c */ /* 0x001fda0004f21670 */
[----:B------:R-:W-:Y:S05]  /*85c0*/  @P1 BRA `(.L_x_178) ;  /* 0x0000000000d81947 */ /* 0x000fea0003800000 */
[----:B------:R-:W-:Y:S02]  /*85d0*/  IMAD.SHL.U32 R18, R6, 0x40, RZ ;  /* 0x0000004006127824 */ /* 0x000fe400078e00ff */
[----:B------:R-:W-:Y:S02]  /*85e0*/  IMAD R19, R5, 0x80, R16 ;  /* 0x0000008005137824 */ /* 0x000fe400078e0210 */
[----:B------:R-:W-:Y:S02]  /*85f0*/  IMAD.MOV.U32 R20, RZ, RZ, RZ ;  /* 0x000000ffff147224 */ /* 0x000fe400078e00ff */
[----:B------:R-:W-:Y:S02]  /*8600*/  IMAD.U32 R22, RZ, RZ, UR22 ;  /* 0x00000016ff167e24 */ /* 0x000fe4000f8e00ff */
[----:B------:R-:W-:Y:S02]  /*8610*/  IMAD.MOV.U32 R5, RZ, RZ, R12 ;  /* 0x000000ffff057224 */ /* 0x000fe400078e000c */
[----:B------:R-:W-:-:S07]  /*8620*/  IMAD.MOV.U32 R6, RZ, RZ, R13 ;  /* 0x000000ffff067224 */ /* 0x000fce00078e000d */
.L_x_182:
[----:B------:R-:W0:Y:S01]  /*8630*/  S2R R11, SR_CgaCtaId ;  /* 0x00000000000b7919 */ /* 0x000e220000008800 */
[----:B------:R-:W-:-:S04]  /*8640*/  MOV R10, 0x400 ;  /* 0x00000400000a7802 */ /* 0x000fc80000000f00 */
[----:B0-----:R-:W-:Y:S02]  /*8650*/  LEA R23, R11, R10, 0x18 ;  /* 0x0000000a0b177211 */ /* 0x001fe400078ec0ff */
[----:B------:R-:W-:Y:S01]  /*8660*/  SHF.L.U32 R10, R5, 0x1f, RZ ;  /* 0x0000001f050a7819 */ /* 0x000fe200000006ff */
[----:B------:R-:W0:Y:S02]  /*8670*/  @!P3 LDC R11, c[0x0][0x500] ;  /* 0x00014000ff0bbb82 */ /* 0x000e240000000800 */
[----:B------:R-:W-:-:S04]  /*8680*/  IMAD R21, R6, 0x8, R23 ;  /* 0x0000000806157824 */ /* 0x000fc800078e0217 */
[----:B------:R-:W1:Y:S02]  /*8690*/  SYNCS.PHASECHK.TRANS64.TRYWAIT P1, [R21+URZ+0x48], R10 ;  /* 0x0000480a150075a7 */ /* 0x000e64000802017f */
[----:B-1----:R-:W-:Y:S05]  /*86a0*/  @!P1 BRA `(.L_x_179) ;  /* 0x00000010006c9947 */ /* 0x002fea0003800000 */
.L_x_206:
[----:B-1----:R-:W-:Y:S01]  /*86b0*/  PRMT R10, R14, 0x9910, RZ ;  /* 0x000099100e0a7816 */ /* 0x002fe200000000ff */
[----:B0-----:R0:W-:Y:S03]  /*86c0*/  @!P3 SYNCS.ARRIVE.TRANS64 RZ, [R21+URZ], R11 ;  /* 0x0000000b15ffb9a7 */ /* 0x0011e6000800003f */
[----:B------:R-:W-:-:S13]  /*86d0*/  ISETP.NE.AND P1, PT, R10, 0x2, PT ;  /* 0x000000020a00780c */ /* 0x000fda0003f25270 */
[----:B0-----:R-:W-:Y:S05]  /*86e0*/  @P1 BRA `(.L_x_180) ;  /* 0x0000000000041947 */ /* 0x001fea0003800000 */
[----:B------:R-:W-:Y:S01]  /*86f0*/  BPT.TRAP 0x1 ;  /* 0x000000040000795c */ /* 0x000fe20000300000 */
.L_x_180:
[----:B------:R-:W-:Y:S05]  /*8700*/  @P0 BRA `(.L_x_181) ;  /* 0x0000000000040947 */ /* 0x000fea0003800000 */
[----:B------:R-:W-:Y:S01]  /*8710*/  BPT.TRAP 0x1 ;  /* 0x000000040000795c */ /* 0x000fe20000300000 */
.L_x_181:
[----:B------:R-:W-:Y:S01]  /*8720*/  R2UR UR15, R23 ;  /* 0x00000000170f72ca */ /* 0x000fe200000e0000 */
[C---:B------:R-:W-:Y:S01]  /*8730*/  IMAD R23, R6.reuse, 0x2000, R23 ;  /* 0x0000200006177824 */ /* 0x040fe200078e0217 */
[----:B------:R-:W-:Y:S01]  /*8740*/  R2UR UR9, R21 ;  /* 0x00000000150972ca */ /* 0x000fe200000e0000 */
[----:B------:R-:W-:Y:S01]  /*8750*/  IMAD R10, R6, 0x4000, R17 ;  /* 0x00004000060a7824 */ /* 0x000fe200078e0211 */
[----:B------:R-:W-:Y:S01]  /*8760*/  UIADD3 UR4, UP0, UR20, 0xf0, URZ ;  /* 0x000000f014047890 */ /* 0x000fe2000ff1e03f */
[----:B------:R-:W-:Y:S01]  /*8770*/  VIADD R22, R22, 0xffffffff ;  /* 0xffffffff16167836 */ /* 0x000fe20000000000 */
[----:B------:R-:W-:Y:S01]  /*8780*/  R2UR UR5, R23 ;  /* 0x00000000170572ca */ /* 0x000fe200000e0000 */
[----:B------:R-:W-:Y:S01]  /*8790*/  UIADD3 UR24, UP1, UR20, 0x1f0, URZ ;  /* 0x000001f014187890 */ /* 0x000fe2000ff3e03f */
[----:B------:R-:W-:Y:S01]  /*87a0*/  R2UR UR8, R10 ;  /* 0x000000000a0872ca */ /* 0x000fe200000e0000 */
[----:B------:R-:W-:Y:S01]  /*87b0*/  VIADD R6, R6, 0x1 ;  /* 0x0000000106067836 */ /* 0x000fe20000000000 */
[----:B------:R-:W-:Y:S01]  /*87c0*/  R2UR UR11, R18 ;  /* 0x00000000120b72ca */ /* 0x000fe200000e0000 */
[----:B------:R-:W-:Y:S01]  /*87d0*/  UIADD3.X UR25, URZ, UR21, URZ, UP1, !UPT ;  /* 0x000000153f197290 */ /* 0x000fe20008ffe43f */
[----:B------:R-:W-:Y:S01]  /*87e0*/  R2UR UR10, R20 ;  /* 0x00000000140a72ca */ /* 0x000fe200000e0000 */
[----:B------:R-:W-:Y:S01]  /*87f0*/  UMOV UR6, 0x0 ;  /* 0x0000000000067882 */ /* 0x000fe20000000000 */
[----:B------:R-:W-:Y:S01]  /*8800*/  R2UR UR12, R4 ;  /* 0x00000000040c72ca */ /* 0x000fe200000e0000 */
[----:B------:R-:W-:Y:S01]  /*8810*/  UMOV UR7, 0x10000000 ;  /* 0x1000000000077882 */ /* 0x000fe20000000000 */
[----:B------:R-:W-:Y:S01]  /*8820*/  R2UR UR19, R19 ;  /* 0x00000000131372ca */ /* 0x000fe200000e0000 */
[----:B------:R-:W-:Y:S01]  /*8830*/  UMOV UR23, 0xff0000 ;  /* 0x00ff000000177882 */ /* 0x000fe20000000000 */
[----:B------:R-:W-:Y:S01]  /*8840*/  ISETP.GT.AND P4, PT, R22, 0x1, PT ;  /* 0x000000011600780c */ /* 0x000fe20003f84270 */
[----:B------:R-:W-:Y:S01]  /*8850*/  UIADD3 UR14, UR5, 0x180, URZ ;  /* 0x00000180050e7890 */ /* 0x000fe2000fffe03f */
[----:B------:R-:W-:Y:S01]  /*8860*/  ISETP.NE.AND P1, PT, R6, 0x9, PT ;  /* 0x000000090600780c */ /* 0x000fe20003f25270 */
[----:B------:R-:W-:Y:S01]  /*8870*/  UIADD3.X UR5, URZ, UR21, URZ, UP0, !UPT ;  /* 0x000000153f057290 */ /* 0x000fe200087fe43f */
[----:B------:R-:W-:Y:S01]  /*8880*/  VIADD R20, R20, 0x80 ;  /* 0x0000008014147836 */ /* 0x000fe20000000000 */
[----:B------:R-:W-:Y:S01]  /*8890*/  UIADD3 UR15, UR15, 0x12180, UR8 ;  /* 0x000121800f0f7890 */ /* 0x000fe2000fffe008 */
[----:B------:R-:W-:-:S02]  /*88a0*/  SEL R10, RZ, 0x1, P1 ;  /* 0x00000001ff0a7807 */ /* 0x000fc40000800000 */
[----:B------:R-:W-:Y:S01]  /*88b0*/  UMOV UR8, UR14 ;  /* 0x0000000e00087c82 */ /* 0x000fe20008000000 */
[----:B------:R-:W-:Y:S02]  /*88c0*/  SEL R6, R6, RZ, P1 ;  /* 0x000000ff06067207 */ /* 0x000fe40000800000 */
[----:B------:R-:W-:Y:S01]  /*88d0*/  LOP3.LUT R5, R5, R10, RZ, 0x3c, !PT ;  /* 0x0000000a05057212 */ /* 0x000fe200078e3cff */
[----:B------:R0:W-:Y:S02]  /*88e0*/  UTMALDG.3D [UR8], [UR4], desc[UR6] ;  /* 0x00000608040075b4 */ /* 0x0001e40008011000 */
[----:B0-----:R-:W-:Y:S01]  /*88f0*/  UMOV UR11, UR19 ;  /* 0x00000013000b7c82 */ /* 0x001fe20008000000 */
[----:B------:R-:W-:Y:S02]  /*8900*/  UMOV UR8, UR15 ;  /* 0x0000000f00087c82 */ /* 0x000fe40008000000 */
[----:B------:R0:W-:Y:S02]  /*8910*/  UTMALDG.3D.MULTICAST [UR8], [UR24], UR23, desc[UR6] ;  /* 0x00000608180073b4 */ /* 0x0001e40008011817 */
[----:B0-----:R-:W-:Y:S05]  /*8920*/  @P4 BRA `(.L_x_182) ;  /* 0xfffffffc00404947 */ /* 0x001fea000383ffff */
.L_x_178:
[----:B------:R-:W-:Y:S05]  /*8930*/  BSYNC B1 ;  /* 0x0000000000017941 */ /* 0x000fea0003800000 */
.L_x_177:
[----:B------:R-:W-:Y:S01]  /*8940*/  LOP3.LUT P5, RZ, R15, 0xff, RZ, 0xc0, !PT ;  /* 0x000000ff0fff7812 */ /* 0x000fe200078ac0ff */
[----:B------:R-:W-:Y:S01]  /*8950*/  VIADD R6, R13, UR13 ;  /* 0x0000000d0d067c36 */ /* 0x000fe20008000000 */
[----:B------:R-:W-:Y:S01]  /*8960*/  ULDC.64 UR4, c[0x0][0x650] ;  /* 0x0001940000047ab9 */ /* 0x000fe20000000a00 */
[----:B------:R-:W-:Y:S01]  /*8970*/  IMAD.U32 R11, RZ, RZ, UR13 ;  /* 0x0000000dff0b7e24 */ /* 0x000fe2000f8e00ff */
[----:B------:R-:W-:Y:S01]  /*8980*/  UISETP.GE.U32.AND UP0, UPT, UR13, 0x9, UPT ;  /* 0x000000090d00788c */ /* 0x000fe2000bf06070 */
[----:B------:R-:W-:Y:S01]  /*8990*/  BSSY B1, `(.L_x_183) ;  /* 0x000006c000017945 */ /* 0x000fe20003800000 */
[----:B------:R-:W-:Y:S02]  /*89a0*/  ISETP.GT.U32.AND P1, PT, R6, 0x8, PT ;  /* 0x000000080600780c */ /* 0x000fe40003f24070 */
[----:B------:R-:W-:Y:S02]  /*89b0*/  PRMT R15, RZ, 0x7610, R15 ;  /* 0x00007610ff0f7816 */ /* 0x000fe4000000000f */
[----:B------:R-:W-:-:S02]  /*89c0*/  ISETP.LT.U32.AND P1, PT, R11, 0x9, P1 ;  /* 0x000000090b00780c */ /* 0x000fc40000f21070 */
[----:B------:R-:W-:Y:S01]  /*89d0*/  PLOP3.LUT P4, PT, PT, PT, UP0, 0x80, 0x0 ;  /* 0x000000000000781c */ /* 0x000fe20003f8f008 */
[----:B------:R-:W0:Y:S01]  /*89e0*/  @P5 S2R R5, SR_CgaCtaId ;  /* 0x0000000000055919 */ /* 0x000e220000008800 */
[----:B------:R-:W-:-:S04]  /*89f0*/  @P5 MOV R4, 0x400 ;  /* 0x0000040000045802 */ /* 0x000fc80000000f00 */
[----:B0-----:R-:W-:Y:S01]  /*8a00*/  @P5 LEA R10, R5, R4, 0x18 ;  /* 0x00000004050a5211 */ /* 0x001fe200078ec0ff */
[----:B------:R-:W-:-:S03]  /*8a10*/  IMAD.WIDE.U32 R4, R6, 0x38e38e39, RZ ;  /* 0x38e38e3906047825 */ /* 0x000fc600078e00ff */
[----:B------:R0:W-:Y:S01]  /*8a20*/  @P5 SYNCS.ARRIVE.TRANS64.A1T0 RZ, [R10+URZ+0xc8], RZ ;  /* 0x0000c8ff0aff59a7 */ /* 0x0001e2000810003f */
[----:B------:R-:W-:Y:S01]  /*8a30*/  IADD3 R2, P5, R2, R8, RZ ;  /* 0x0000000802027210 */ /* 0x000fe20007fbe0ff */
[----:B------:R-:W-:Y:S01]  /*8a40*/  IMAD.MOV.U32 R4, RZ, RZ, -0x1 ;  /* 0xffffffffff047424 */ /* 0x000fe200078e00ff */
[----:B------:R-:W-:Y:S02]  /*8a50*/  SHF.R.U32.HI R11, RZ, 0x1, R5 ;  /* 0x00000001ff0b7819 */ /* 0x000fe40000011605 */
[----:B------:R-:W-:Y:S01]  /*8a60*/  SEL R5, RZ, 0x1, !P1 ;  /* 0x00000001ff057807 */ /* 0x000fe20004800000 */
[----:B------:R-:W-:Y:S01]  /*8a70*/  IMAD.X R3, R3, 0x1, R0, P5 ;  /* 0x0000000103037824 */ /* 0x000fe200028e0600 */
[----:B------:R-:W-:Y:S01]  /*8a80*/  ISETP.GE.U32.AND P1, PT, R2, UR4, PT ;  /* 0x0000000402007c0c */ /* 0x000fe2000bf26070 */
[----:B------:R-:W-:Y:S01]  /*8a90*/  IMAD R13, R11, -0x9, R6 ;  /* 0xfffffff70b0d7824 */ /* 0x000fe200078e0206 */
[----:B------:R-:W-:Y:S01]  /*8aa0*/  LOP3.LUT R12, R12, R5, RZ, 0x3c, !PT ;  /* 0x000000050c0c7212 */ /* 0x000fe200078e3cff */
[----:B------:R-:W-:Y:S01]  /*8ab0*/  IMAD.MOV.U32 R6, RZ, RZ, -0x1 ;  /* 0xffffffffff067424 */ /* 0x000fe200078e00ff */
[----:B------:R-:W-:Y:S01]  /*8ac0*/  ISETP.GE.U32.AND.EX P1, PT, R3, UR5, PT, P1 ;  /* 0x0000000503007c0c */ /* 0x000fe2000bf26110 */
[----:B------:R-:W-:Y:S01]  /*8ad0*/  IMAD.MOV.U32 R5, RZ, RZ, -0x1 ;  /* 0xffffffffff057424 */ /* 0x000fe200078e00ff */
[----:B------:R-:W-:-:S02]  /*8ae0*/  @P4 LOP3.LUT R12, R12, 0x1, R11, 0x78, !PT ;  /* 0x000000010c0c4812 */ /* 0x000fc400078e780b */
[----:B0-----:R-:W-:-:S09]  /*8af0*/  PRMT R10, RZ, 0x7610, R10 ;  /* 0x00007610ff0a7816 */ /* 0x001fd2000000000a */
[----:B------:R-:W-:Y:S05]  /*8b00*/  @P1 BRA `(.L_x_184) ;  /* 0x0000000400501947 */ /* 0x000fea0003800000 */
[----:B------:R-:W0:Y:S01]  /*8b10*/  S2R R6, SR_CTAID.X ;  /* 0x0000000000067919 */ /* 0x000e220000002500 */
[----:B------:R-:W-:Y:S01]  /*8b20*/  ULDC.64 UR4, c[0x0][0x628] ;  /* 0x00018a0000047ab9 */ /* 0x000fe20000000a00 */
[----:B------:R-:W-:Y:S01]  /*8b30*/  ULDC UR7, c[0x0][0x630] ;  /* 0x00018c0000077ab9 */ /* 0x000fe20000000800 */
[----:B------:R-:W-:Y:S01]  /*8b40*/  ISETP.NE.U32.AND P1, PT, RZ, UR4, PT ;  /* 0x00000004ff007c0c */ /* 0x000fe2000bf25070 */
[----:B------:R-:W1:Y:S01]  /*8b50*/  S2R R19, SR_CTAID.Y ;  /* 0x0000000000137919 */ /* 0x000e620000002600 */
[----:B------:R-:W-:Y:S01]  /*8b60*/  ULDC UR8, c[0x0][0x150] ;  /* 0x0000540000087ab9 */ /* 0x000fe20000000800 */
[----:B------:R-:W-:Y:S01]  /*8b70*/  IMAD.MOV.U32 R4, RZ, RZ, R2 ;  /* 0x000000ffff047224 */ /* 0x000fe200078e0002 */
[----:B------:R-:W-:Y:S01]  /*8b80*/  ISETP.NE.AND.EX P1, PT, RZ, UR5, PT, P1 ;  /* 0x00000005ff007c0c */ /* 0x000fe2000bf25310 */
[----:B------:R-:W-:Y:S01]  /*8b90*/  IMAD.MOV.U32 R5, RZ, RZ, R3 ;  /* 0x000000ffff057224 */ /* 0x000fe200078e0003 */
[----:B0-----:R-:W-:-:S11]  /*8ba0*/  I2FP.F32.U32 R20, R6 ;  /* 0x0000000600147245 */ /* 0x001fd60000201000 */
[----:B------:R-:W-:Y:S05]  /*8bb0*/  @!P1 BRA `(.L_x_185) ;  /* 0x0000000000289947 */ /* 0x000fea0003800000 */
[----:B------:R-:W-:Y:S02]  /*8bc0*/  ULDC UR6, c[0x0][0x634] ;  /* 0x00018d0000067ab9 */ /* 0x000fe40000000800 */
[----:B------:R-:W-:-:S05]  /*8bd0*/  IADD3 R5, P1, R2, UR6, RZ ;  /* 0x0000000602057c10 */ /* 0x000fca000ff3e0ff */
[----:B------:R-:W-:-:S04]  /*8be0*/  IMAD.X R21, RZ, RZ, R3, P1 ;  /* 0x000000ffff157224 */ /* 0x000fc800008e0603 */
[----:B------:R-:W-:-:S04]  /*8bf0*/  IMAD.WIDE.U32 R10, R21, UR4, RZ ;  /* 0x00000004150a7c25 */ /* 0x000fc8000f8e00ff */
[----:B------:R-:W-:-:S04]  /*8c00*/  IMAD.WIDE.U32 R10, P1, R5, UR5, R10 ;  /* 0x00000005050a7c25 */ /* 0x000fc8000f82000a */
[----:B------:R-:W-:-:S04]  /*8c10*/  IMAD.WIDE.U32 R4, R5, UR4, RZ ;  /* 0x0000000405047c25 */ /* 0x000fc8000f8e00ff */
[----:B------:R-:W-:Y:S01]  /*8c20*/  IMAD.MOV.U32 R4, RZ, RZ, R11 ;  /* 0x000000ffff047224 */ /* 0x000fe200078e000b */
[----:B------:R-:W-:Y:S01]  /*8c30*/  IADD3 RZ, P4, R5, R10, RZ ;  /* 0x0000000a05ff7210 */ /* 0x000fe20007f9e0ff */
[----:B------:R-:W-:-:S04]  /*8c40*/  IMAD.X R5, RZ, RZ, RZ, P1 ;  /* 0x000000ffff057224 */ /* 0x000fc800008e06ff */
[----:B------:R-:W-:-:S08]  /*8c50*/  IMAD.WIDE.U32.X R4, R21, UR5, R4, P4 ;  /* 0x0000000515047c25 */ /* 0x000fd0000a0e0404 */
.L_x_185:
[--C-:B------:R-:W-:Y:S01]  /*8c60*/  SHF.R.U64 R18, R4, UR7, R5.reuse ;  /* 0x0000000704127c19 */ /* 0x100fe20008001205 */
[----:B------:R-:W-:Y:S01]  /*8c70*/  FMUL R20, R20, UR8 ;  /* 0x0000000814147c20 */ /* 0x000fe20008400000 */
[----:B------:R-:W0:Y:S01]  /*8c80*/  LDC R21, c[0x0][0x144] ;  /* 0x00005100ff157b82 */ /* 0x000e220000000800 */
[----:B-1----:R-:W-:Y:S01]  /*8c90*/  I2FP.F32.U32 R10, R19 ;  /* 0x00000013000a7245 */ /* 0x002fe20000201000 */
[----:B------:R-:W-:Y:S01]  /*8ca0*/  ULDC UR6, c[0x0][0x154] ;  /* 0x0000550000067ab9 */ /* 0x000fe20000000800 */
[----:B------:R-:W-:Y:S01]  /*8cb0*/  SHF.R.U32.HI R4, RZ, UR7, R5 ;  /* 0x00000007ff047c19 */ /* 0x000fe20008011605 */
[----:B------:R-:W-:Y:S01]  /*8cc0*/  ULDC.64 UR4, c[0x0][0x620] ;  /* 0x0001880000047ab9 */ /* 0x000fe20000000a00 */
[----:B------:R-:W-:Y:S01]  /*8cd0*/  IADD3 R5, P1, RZ, -R18, RZ ;  /* 0x80000012ff057210 */ /* 0x000fe20007f3e0ff */
[----:B------:R-:W1:Y:S01]  /*8ce0*/  F2I.U32.TRUNC.NTZ R20, R20 ;  /* 0x0000001400147305 */ /* 0x000e62000020f000 */
[----:B------:R-:W-:Y:S01]  /*8cf0*/  FMUL R10, R10, UR6 ;  /* 0x000000060a0a7c20 */ /* 0x000fe20008400000 */
[----:B------:R-:W2:Y:S01]  /*8d00*/  LDC R22, c[0x0][0x148] ;  /* 0x00005200ff167b82 */ /* 0x000ea20000000800 */
[----:B------:R-:W-:Y:S01]  /*8d10*/  ULDC.64 UR6, c[0x0][0x640] ;  /* 0x0001900000067ab9 */ /* 0x000fe20000000a00 */
[----:B------:R-:W-:Y:S01]  /*8d20*/  IMAD.X R4, RZ, RZ, ~R4, P1 ;  /* 0x000000ffff047224 */ /* 0x000fe200008e0e04 */
[----:B------:R-:W-:-:S03]  /*8d30*/  ISETP.NE.U32.AND P1, PT, RZ, UR6, PT ;  /* 0x00000006ff007c0c */ /* 0x000fc6000bf25070 */
[----:B------:R-:W-:Y:S01]  /*8d40*/  IMAD R4, R4, UR4, RZ ;  /* 0x0000000404047c24 */ /* 0x000fe2000f8e02ff */
[----:B------:R-:W3:Y:S01]  /*8d50*/  F2I.U32.TRUNC.NTZ R10, R10 ;  /* 0x0000000a000a7305 */ /* 0x000ee2000020f000 */
[----:B------:R-:W-:Y:S02]  /*8d60*/  ISETP.NE.AND.EX P1, PT, RZ, UR7, PT, P1 ;  /* 0x00000007ff007c0c */ /* 0x000fe4000bf25310 */
[C---:B------:R-:W-:Y:S02]  /*8d70*/  IMAD R11, R5.reuse, UR5, R4 ;  /* 0x00000005050b7c24 */ /* 0x040fe4000f8e0204 */
[----:B------:R-:W-:Y:S01]  /*8d80*/  IMAD.WIDE.U32 R4, R5, UR4, R2 ;  /* 0x0000000405047c25 */ /* 0x000fe2000f8e0002 */
[----:B------:R-:W-:-:S03]  /*8d90*/  ULDC UR4, c[0x0][0x618] ;  /* 0x0001860000047ab9 */ /* 0x000fc60000000800 */
[----:B-1----:R-:W-:Y:S02]  /*8da0*/  IMAD.MOV R20, RZ, RZ, -R20 ;  /* 0x000000ffff147224 */ /* 0x002fe400078e0a14 */
[----:B------:R-:W-:Y:S02]  /*8db0*/  IMAD.IADD R5, R5, 0x1, R11 ;  /* 0x0000000105057824 */ /* 0x000fe400078e020b */
[----:B0-----:R-:W-:-:S03]  /*8dc0*/  IMAD R6, R21, R20, R6 ;  /* 0x0000001415067224 */ /* 0x001fc600078e0206 */
[--C-:B------:R-:W-:Y:S01]  /*8dd0*/  SHF.R.U64 R20, R4, UR4, R5.reuse ;  /* 0x0000000404147c19 */ /* 0x100fe20008001205 */
[----:B---3--:R-:W-:Y:S01]  /*8de0*/  IMAD.MOV R4, RZ, RZ, -R10 ;  /* 0x000000ffff047224 */ /* 0x008fe200078e0a0a */
[----:B------:R-:W-:Y:S01]  /*8df0*/  SHF.R.U32.HI R5, RZ, UR4, R5 ;  /* 0x00000004ff057c19 */ /* 0x000fe20008011605 */
[----:B------:R-:W-:Y:S02]  /*8e00*/  ULDC UR4, c[0x0][0x608] ;  /* 0x0001820000047ab9 */ /* 0x000fe40000000800 */
[----:B--2---:R-:W-:Y:S01]  /*8e10*/  @P2 IMAD R6, R22, R4, R19 ;  /* 0x0000000416062224 */ /* 0x004fe200078e0213 */
[--C-:B------:R-:W-:Y:S02]  /*8e20*/  SHF.R.U64 R22, R20, UR4, R5.reuse ;  /* 0x0000000414167c19 */ /* 0x100fe40008001205 */
[----:B------:R-:W-:Y:S01]  /*8e30*/  SHF.R.U32.HI R5, RZ, UR4, R5 ;  /* 0x00000004ff057c19 */ /* 0x000fe20008011605 */
[----:B------:R-:W-:-:S03]  /*8e40*/  ULDC UR4, c[0x0][0x658] ;  /* 0x0001960000047ab9 */ /* 0x000fc60000000800 */
[--C-:B------:R-:W-:Y:S02]  /*8e50*/  SHF.R.U64 R19, R22, UR4, R5.reuse ;  /* 0x0000000416137c19 */ /* 0x100fe40008001205 */
[----:B------:R-:W-:-:S03]  /*8e60*/  SHF.R.U32.HI R21, RZ, UR4, R5 ;  /* 0x00000004ff157c19 */ /* 0x000fc60008011605 */
[----:B------:R-:W-:Y:S02]  /*8e70*/  IMAD.MOV.U32 R10, RZ, RZ, R19 ;  /* 0x000000ffff0a7224 */ /* 0x000fe400078e0013 */
[----:B------:R-:W-:Y:S01]  /*8e80*/  IMAD.MOV.U32 R5, RZ, RZ, R21 ;  /* 0x000000ffff057224 */ /* 0x000fe200078e0015 */
[----:B------:R-:W-:Y:S06]  /*8e90*/  @!P1 BRA `(.L_x_186) ;  /* 0x00000000002c9947 */ /* 0x000fec0003800000 */
        /* <DEDUP_REMOVED lines=9> */
[----:B------:R-:W-:-:S04]  /*8f30*/  IMAD.WIDE.U32.X R4, R21, UR7, R4, P4 ;  /* 0x0000000715047c25 */ /* 0x000fc8000a0e0404 */
[----:B------:R-:W-:-:S07]  /*8f40*/  IMAD.MOV.U32 R10, RZ, RZ, R4 ;  /* 0x000000ffff0a7224 */ /* 0x000fce00078e0004 */
.L_x_186:
[----:B------:R-:W-:Y:S01]  /*8f50*/  ULDC UR4, c[0x0][0x648] ;  /* 0x0001920000047ab9 */ /* 0x000fe20000000800 */
[----:B------:R-:W-:Y:S01]  /*8f60*/  LOP3.LUT R4, R22, UR17, RZ, 0xc0, !PT ;  /* 0x0000001116047c12 */ /* 0x000fe2000f8ec0ff */
[----:B------:R-:W-:Y:S01]  /*8f70*/  ULDC UR5, c[0x0][0x610] ;  /* 0x0001840000057ab9 */ /* 0x000fe20000000800 */
[----:B------:R-:W-:Y:S01]  /*8f80*/  SHF.R.U64 R5, R10, UR4, R5 ;  /* 0x000000040a057c19 */ /* 0x000fe20008001205 */
[----:B------:R-:W-:Y:S01]  /*8f90*/  ULDC UR4, c[0x0][0x638] ;  /* 0x00018e0000047ab9 */ /* 0x000fe20000000800 */
[----:B------:R-:W-:-:S03]  /*8fa0*/  LOP3.LUT R20, R20, UR16, RZ, 0xc0, !PT ;  /* 0x0000001014147c12 */ /* 0x000fc6000f8ec0ff */
[----:B------:R-:W-:Y:S02]  /*8fb0*/  IMAD.MOV R10, RZ, RZ, -R5 ;  /* 0x000000ffff0a7224 */ /* 0x000fe400078e0a05 */
[----:B------:R-:W-:Y:S02]  /*8fc0*/  IMAD R5, R5, UR18, R4 ;  /* 0x0000001205057c24 */ /* 0x000fe4000f8e0204 */
[----:B------:R-:W-:Y:S01]  /*8fd0*/  IMAD R19, R10, UR4, R19 ;  /* 0x000000040a137c24 */ /* 0x000fe2000f8e0213 */
[----:B------:R-:W-:Y:S01]  /*8fe0*/  ULDC UR4, c[0x0][0x600] ;  /* 0x0001800000047ab9 */ /* 0x000fe20000000800 */
[----:B------:R-:W-:Y:S02]  /*8ff0*/  IMAD R6, R5, UR5, R6 ;  /* 0x0000000505067c24 */ /* 0x000fe4000f8e0206 */
[----:B------:R-:W-:Y:S02]  /*9000*/  IMAD R19, R19, UR4, R20 ;  /* 0x0000000413137c24 */ /* 0x000fe4000f8e0214 */
[----:B------:R-:W-:-:S02]  /*9010*/  IMAD.MOV.U32 R10, RZ, RZ, 0x1 ;  /* 0x00000001ff0a7424 */ /* 0x000fc400078e00ff */
[----:B------:R-:W-:Y:S01]  /*9020*/  IMAD.MOV.U32 R4, RZ, RZ, R18 ;  /* 0x000000ffff047224 */ /* 0x000fe200078e0012 */
[----:B------:R-:W-:Y:S02]  /*9030*/  SEL R5, R19, R6, !P2 ;  /* 0x0000000613057207 */ /* 0x000fe40005000000 */
[----:B------:R-:W-:-:S07]  /*9040*/  SEL R6, R6, R19, !P2 ;  /* 0x0000001306067207 */ /* 0x000fce0005000000 */
.L_x_184:
[----:B------:R-:W-:Y:S05]  /*9050*/  BSYNC B1 ;  /* 0x0000000000017941 */ /* 0x000fea0003800000 */
.L_x_183:
[----:B------:R-:W-:-:S13]  /*9060*/  LOP3.LUT P1, RZ, R10, 0xff, RZ, 0xc0, !PT ;  /* 0x000000ff0aff7812 */ /* 0x000fda000782c0ff */
[----:B------:R-:W-:Y:S05]  /*9070*/  @P1 BRA `(.L_x_187) ;  /* 0xfffffff400381947 */ /* 0x000fea000383ffff */
[----:B------:R-:W-:Y:S05]  /*9080*/  BSYNC B0 ;  /* 0x0000000000007941 */ /* 0x000fea0003800000 */
.L_x_175:
[----:B------:R-:W-:-:S03]  /*9090*/  UMOV UR4, 0xffffffff ;  /* 0xffffffff00047882 */ /* 0x000fc60000000000 */
[----:B------:R-:W-:Y:S05]  /*90a0*/  BRA.DIV UR4, `(.L_x_188) ;  /* 0x0000000a04007947 */ /* 0x000fea000b800000 */
[----:B------:R-:W-:-:S13]  /*90b0*/  ELECT P0, URZ, PT ;  /* 0x00000000003f782f */ /* 0x000fda0003800000 */
.L_x_209:
[----:B------:R-:W-:Y:S04]  /*90c0*/  BSSY B0, `(.L_x_189) ;  /* 0x0000058000007945 */ /* 0x000fe80003800000 */
[----:B------:R-:W-:Y:S05]  /*90d0*/  @!P0 BRA `(.L_x_190) ;  /* 0x0000000400588947 */ /* 0x000fea0003800000 */
[----:B------:R-:W-:-:S04]  /*90e0*/  LOP3.LUT R7, R7, 0x2, RZ, 0xfc, !PT ;  /* 0x0000000207077812 */ /* 0x000fc800078efcff */
[----:B------:R-:W-:-:S13]  /*90f0*/  ISETP.NE.AND P0, PT, R7, 0x3, PT ;  /* 0x000000030700780c */ /* 0x000fda0003f05270 */
[----:B------:R-:W-:Y:S05]  /*9100*/  @!P0 BRA `(.L_x_191) ;  /* 0x0000000000048947 */ /* 0x000fea0003800000 */
[----:B------:R-:W-:Y:S01]  /*9110*/  BPT.TRAP 0x1 ;  /* 0x000000040000795c */ /* 0x000fe20000300000 */
.L_x_191:
[----:B------:R-:W0:Y:S01]  /*9120*/  S2R R3, SR_CgaCtaId ;  /* 0x0000000000037919 */ /* 0x000e220000008800 */
[----:B------:R-:W-:Y:S02]  /*9130*/  MOV R0, 0x400 ;  /* 0x0000040000007802 */ /* 0x000fe40000000f00 */
[----:B------:R-:W-:Y:S02]  /*9140*/  SHF.L.U32 R2, R12, 0x1f, RZ ;  /* 0x0000001f0c027819 */ /* 0x000fe400000006ff */
[----:B0-----:R-:W-:-:S05]  /*9150*/  LEA R0, R3, R0, 0x18 ;  /* 0x0000000003007211 */ /* 0x001fca00078ec0ff */
[----:B------:R-:W-:-:S04]  /*9160*/  VIADD R0, R0, 0x48 ;  /* 0x0000004800007836 */ /* 0x000fc80000000000 */
[C---:B------:R-:W-:Y:S02]  /*9170*/  IMAD R5, R13.reuse, 0x8, R0 ;  /* 0x000000080d057824 */ /* 0x040fe400078e0200 */
[----:B------:R-:W-:Y:S02]  /*9180*/  VIADD R13, R13, 0x1 ;  /* 0x000000010d0d7836 */ /* 0x000fe40000000000 */
[----:B------:R-:W0:Y:S03]  /*9190*/  SYNCS.PHASECHK.TRANS64.TRYWAIT P0, [R5+URZ], R2 ;  /* 0x00000002050075a7 */ /* 0x000e26000800017f */
[----:B------:R-:W-:-:S04]  /*91a0*/  ISETP.NE.AND P1, PT, R13, 0x9, PT ;  /* 0x000000090d00780c */ /* 0x000fc80003f25270 */
[----:B------:R-:W-:Y:S02]  /*91b0*/  SEL R3, RZ, 0x1, P1 ;  /* 0x00000001ff037807 */ /* 0x000fe40000800000 */
[----:B------:R-:W-:Y:S02]  /*91c0*/  SEL R13, R13, RZ, P1 ;  /* 0x000000ff0d0d7207 */ /* 0x000fe40000800000 */
[----:B------:R-:W-:-:S03]  /*91d0*/  LOP3.LUT R12, R12, R3, RZ, 0x3c, !PT ;  /* 0x000000030c0c7212 */ /* 0x000fc600078e3cff */
[----:B------:R-:W-:Y:S01]  /*91e0*/  IMAD R7, R13, 0x8, R0 ;  /* 0x000000080d077824 */ /* 0x000fe200078e0200 */
[----:B------:R-:W-:Y:S01]  /*91f0*/  SHF.L.U32 R4, R12, 0x1f, RZ ;  /* 0x0000001f0c047819 */ /* 0x000fe200000006ff */
[----:B0-----:R-:W-:Y:S06]  /*9200*/  @!P0 BRA `(.L_x_192) ;  /* 0x0000000400cc8947 */ /* 0x001fec0003800000 */
.L_x_210:
[----:B------:R-:W1:Y:S01]  /*9210*/  SYNCS.PHASECHK.TRANS64.TRYWAIT P0, [R7+URZ], R4 ;  /* 0x00000004070075a7 */ /* 0x000e62000800017f */
[----:B0-----:R-:W-:-:S05]  /*9220*/  VIADD R2, R13, 0x1 ;  /* 0x000000010d027836 */ /* 0x001fca0000000000 */
[----:B------:R-:W-:-:S04]  /*9230*/  ISETP.NE.AND P1, PT, R2, 0x9, PT ;  /* 0x000000090200780c */ /* 0x000fc80003f25270 */
[----:B------:R-:W-:Y:S02]  /*9240*/  SEL R3, RZ, 0x1, P1 ;  /* 0x00000001ff037807 */ /* 0x000fe40000800000 */
[----:B------:R-:W-:Y:S02]  /*9250*/  SEL R9, R2, RZ, P1 ;  /* 0x000000ff02097207 */ /* 0x000fe40000800000 */
[----:B------:R-:W-:-:S03]  /*9260*/  LOP3.LUT R12, R12, R3, RZ, 0x3c, !PT ;  /* 0x000000030c0c7212 */ /* 0x000fc600078e3cff */
[----:B------:R-:W-:Y:S01]  /*9270*/  IMAD R6, R9, 0x8, R0 ;  /* 0x0000000809067824 */ /* 0x000fe200078e0200 */
[----:B------:R-:W-:Y:S01]  /*9280*/  SHF.L.U32 R5, R12, 0x1f, RZ ;  /* 0x0000001f0c057819 */ /* 0x000fe200000006ff */
[----:B-1----:R-:W-:Y:S06]  /*9290*/  @!P0 BRA `(.L_x_193) ;  /* 0x0000000400bc8947 */ /* 0x002fec0003800000 */
.L_x_211:
[----:B------:R-:W1:Y:S01]  /*92a0*/  SYNCS.PHASECHK.TRANS64.TRYWAIT P0, [R6+URZ], R5 ;  /* 0x00000005060075a7 */ /* 0x000e62000800017f */
[----:B------:R-:W-:-:S05]  /*92b0*/  VIADD R2, R9, 0x1 ;  /* 0x0000000109027836 */ /* 0x000fca0000000000 */
[----:B------:R-:W-:-:S04]  /*92c0*/  ISETP.NE.AND P1, PT, R2, 0x9, PT ;  /* 0x000000090200780c */ /* 0x000fc80003f25270 */
[----:B------:R-:W-:Y:S02]  /*92d0*/  SEL R3, RZ, 0x1, P1 ;  /* 0x00000001ff037807 */ /* 0x000fe40000800000 */
[----:B0-----:R-:W-:Y:S02]  /*92e0*/  SEL R7, R2, RZ, P1 ;  /* 0x000000ff02077207 */ /* 0x001fe40000800000 */
[----:B------:R-:W-:-:S03]  /*92f0*/  LOP3.LUT R12, R12, R3, RZ, 0x3c, !PT ;  /* 0x000000030c0c7212 */ /* 0x000fc600078e3cff */
[----:B------:R-:W-:Y:S01]  /*9300*/  IMAD R9, R7, 0x8, R0 ;  /* 0x0000000807097824 */ /* 0x000fe200078e0200 */
[----:B------:R-:W-:Y:S01]  /*9310*/  SHF.L.U32 R4, R12, 0x1f, RZ ;  /* 0x0000001f0c047819 */ /* 0x000fe200000006ff */
[----:B-1----:R-:W-:Y:S06]  /*9320*/  @!P0 BRA `(.L_x_194) ;  /* 0x0000000400ac8947 */ /* 0x002fec0003800000 */
.L_x_212:
[----:B------:R-:W1:Y:S01]  /*9330*/  SYNCS.PHASECHK.TRANS64.TRYWAIT P0, [R9+URZ], R4 ;  /* 0x00000004090075a7 */ /* 0x000e62000800017f */
[----:B------:R-:W-:-:S05]  /*9340*/  VIADD R2, R7, 0x1 ;  /* 0x0000000107027836 */ /* 0x000fca0000000000 */
[----:B------:R-:W-:-:S04]  /*9350*/  ISETP.NE.AND P1, PT, R2, 0x9, PT ;  /* 0x000000090200780c */ /* 0x000fc80003f25270 */
[----:B------:R-:W-:Y:S02]  /*9360*/  SEL R3, RZ, 0x1, P1 ;  /* 0x00000001ff037807 */ /* 0x000fe40000800000 */
[----:B------:R-:W-:Y:S02]  /*9370*/  SEL R7, R2, RZ, P1 ;  /* 0x000000ff02077207 */ /* 0x000fe40000800000 */
[----:B------:R-:W-:-:S03]  /*9380*/  LOP3.LUT R12, R12, R3, RZ, 0x3c, !PT ;  /* 0x000000030c0c7212 */ /* 0x000fc600078e3cff */
[----:B0-----:R-:W-:Y:S01]  /*9390*/  IMAD R6, R7, 0x8, R0 ;  /* 0x0000000807067824 */ /* 0x001fe200078e0200 */
[----:B------:R-:W-:Y:S01]  /*93a0*/  SHF.L.U32 R5, R12, 0x1f, RZ ;  /* 0x0000001f0c057819 */ /* 0x000fe200000006ff */
[----:B-1----:R-:W-:Y:S06]  /*93b0*/  @!P0 BRA `(.L_x_195) ;  /* 0x00000004009c8947 */ /* 0x002fec0003800000 */
.L_x_213:
        /* <DEDUP_REMOVED lines=9> */
.L_x_214:
[----:B------:R-:W1:Y:S01]  /*9450*/  SYNCS.PHASECHK.TRANS64.TRYWAIT P0, [R9+URZ], R4 ;  /* 0x00000004090075a7 */ /* 0x000e62000800017f */
[----:B------:R-:W-:-:S05]  /*9460*/  VIADD R2, R7, 0x1 ;  /* 0x0000000107027836 */ /* 0x000fca0000000000 */
[----:B------:R-:W-:-:S04]  /*9470*/  ISETP.NE.AND P1, PT, R2, 0x9, PT ;  /* 0x000000090200780c */ /* 0x000fc80003f25270 */
[----:B------:R-:W-:Y:S02]  /*9480*/  SEL R3, RZ, 0x1, P1 ;  /* 0x00000001ff037807 */ /* 0x000fe40000800000 */
[----:B------:R-:W-:Y:S02]  /*9490*/  SEL R7, R2, RZ, P1 ;  /* 0x000000ff02077207 */ /* 0x000fe40000800000 */
[----:B------:R-:W-:-:S03]  /*94a0*/  LOP3.LUT R12, R12, R3, RZ, 0x3c, !PT ;  /* 0x000000030c0c7212 */ /* 0x000fc600078e3cff */
[----:B------:R-:W-:Y:S01]  /*94b0*/  IMAD R8, R7, 0x8, R0 ;  /* 0x0000000807087824 */ /* 0x000fe200078e0200 */
[----:B0-----:R-:W-:Y:S01]  /*94c0*/  SHF.L.U32 R5, R12, 0x1f, RZ ;  /* 0x0000001f0c057819 */ /* 0x001fe200000006ff */
[----:B-1----:R-:W-:Y:S06]  /*94d0*/  @!P0 BRA `(.L_x_197) ;  /* 0x00000004007c8947 */ /* 0x002fec0003800000 */
.L_x_215:
[----:B------:R-:W1:Y:S01]  /*94e0*/  SYNCS.PHASECHK.TRANS64.TRYWAIT P0, [R8+URZ], R5 ;  /* 0x00000005080075a7 */ /* 0x000e62000800017f */
[----:B------:R-:W-:-:S05]  /*94f0*/  VIADD R2, R7, 0x1 ;  /* 0x0000000107027836 */ /* 0x000fca0000000000 */
[----:B------:R-:W-:-:S04]  /*9500*/  ISETP.NE.AND P1, PT, R2, 0x9, PT ;  /* 0x000000090200780c */ /* 0x000fc80003f25270 */
[----:B------:R-:W-:Y:S02]  /*9510*/  SEL R3, RZ, 0x1, P1 ;  /* 0x00000001ff037807 */ /* 0x000fe40000800000 */
[----:B------:R-:W-:Y:S02]  /*9520*/  SEL R7, R2, RZ, P1 ;  /* 0x000000ff02077207 */ /* 0x000fe40000800000 */
[----:B0-----:R-:W-:-:S03]  /*9530*/  LOP3.LUT R9, R12, R3, RZ, 0x3c, !PT ;  /* 0x000000030c097212 */ /* 0x001fc600078e3cff */
[----:B------:R-:W-:Y:S01]  /*9540*/  IMAD R11, R7, 0x8, R0 ;  /* 0x00000008070b7824 */ /* 0x000fe200078e0200 */
[----:B------:R-:W-:Y:S01]  /*9550*/  SHF.L.U32 R6, R9, 0x1f, RZ ;  /* 0x0000001f09067819 */ /* 0x000fe200000006ff */
[----:B-1----:R-:W-:Y:S06]  /*9560*/  @!P0 BRA `(.L_x_198) ;  /* 0x00000004006c8947 */ /* 0x002fec0003800000 */
.L_x_216:
[----:B------:R-:W1:Y:S01]  /*9570*/  SYNCS.PHASECHK.TRANS64.TRYWAIT P0, [R11+URZ], R6 ;  /* 0x000000060b0075a7 */ /* 0x000e62000800017f */
[----:B------:R-:W-:-:S05]  /*9580*/  VIADD R2, R7, 0x1 ;  /* 0x0000000107027836 */ /* 0x000fca0000000000 */
[----:B------:R-:W-:-:S04]  /*9590*/  ISETP.NE.AND P1, PT, R2, 0x9, PT ;  /* 0x000000090200780c */ /* 0x000fc80003f25270 */
[----:B------:R-:W-:Y:S02]  /*95a0*/  SEL R4, RZ, 0x1, P1 ;  /* 0x00000001ff047807 */ /* 0x000fe40000800000 */
[----:B------:R-:W-:Y:S02]  /*95b0*/  SEL R3, R2, RZ, P1 ;  /* 0x000000ff02037207 */ /* 0x000fe40000800000 */
[----:B------:R-:W-:Y:S01]  /*95c0*/  LOP3.LUT R4, R9, R4, RZ, 0x3c, !PT ;  /* 0x0000000409047212 */ /* 0x000fe200078e3cff */
[----:B-1----:R-:W-:Y:S06]  /*95d0*/  @!P0 BRA `(.L_x_199) ;  /* 0x0000000400648947 */ /* 0x002fec0003800000 */
.L_x_217:
[----:B------:R-:W-:Y:S01]  /*95e0*/  IMAD R3, R3, 0x8, R0 ;  /* 0x0000000803037824 */ /* 0x000fe200078e0200 */
[----:B------:R-:W-:-:S07]  /*95f0*/  SHF.L.U32 R0, R4, 0x1f, RZ ;  /* 0x0000001f04007819 */ /* 0x000fce00000006ff */
.L_x_200:
[----:B--2---:R2:W3:Y:S02]  /*9600*/  SYNCS.PHASECHK.TRANS64.TRYWAIT P0, [R3+URZ], R0 ;  /* 0x00000000030075a7 */ /* 0x0044e4000800017f */
[----:B---3--:R-:W-:Y:S05]  /*9610*/  @!P0 NANOSLEEP.SYNCS 0x989680 ;  /* 0x009896800000895d */ /* 0x008fea0003900000 */
[----:B------:R-:W3:Y:S02]  /*9620*/  @!P0 SYNCS.PHASECHK.TRANS64 P0, [R3+URZ], R0 ;  /* 0x00000000030085a7 */ /* 0x000ee4000800007f */
[----:B---3--:R-:W-:Y:S05]  /*9630*/  @!P0 BRA `(.L_x_200) ;  /* 0xfffffffc00f08947 */ /* 0x008fea000383ffff */
.L_x_190:
[----:B------:R-:W-:Y:S05]  /*9640*/  BSYNC B0 ;  /* 0x0000000000007941 */ /* 0x000fea0003800000 */
.L_x_189:
[----:B------:R-:W-:Y:S05]  /*9650*/  EXIT ;  /* 0x000000000000794d */ /* 0x000fea0003800000 */
.L_x_20:
[----:B0-----:R-:W-:-:S04]  /*9660*/  IMAD.U32 R19, RZ, RZ, UR11 ;  /* 0x0000000bff137e24 */ /* 0x001fc8000f8e00ff */
[----:B------:R0:W1:Y:S03]  /*9670*/  SYNCS.PHASECHK.TRANS64.TRYWAIT P0, [R19+URZ+-0x8], R18 ;  /* 0xfffff812130075a7 */ /* 0x000066000800017f */
[----:B-1----:R-:W-:Y:S05]  /*9680*/  @!P0 NANOSLEEP.SYNCS 0x989680 ;  /* 0x009896800000895d */ /* 0x002fea0003900000 */
[----:B------:R-:W1:Y:S02]  /*9690*/  @!P0 SYNCS.PHASECHK.TRANS64 P0, [R19+URZ+-0x8], R18 ;  /* 0xfffff812130085a7 */ /* 0x000e64000800007f */
[----:B-1----:R-:W-:Y:S05]  /*96a0*/  @!P0 BRA `(.L_x_20) ;  /* 0xfffffffc00ec8947 */ /* 0x002fea000383ffff */
[----:B------:R-:W-:Y:S05]  /*96b0*/  BRA `(.L_x_201) ;  /* 0xffffff8000287947 */ /* 0x000fea000383ffff */
.L_x_25:
[----:B-1----:R-:W-:-:S04]  /*96c0*/  IMAD.U32 R19, RZ, RZ, UR6 ;  /* 0x00000006ff137e24 */ /* 0x002fc8000f8e00ff */
[----:B------:R1:W4:Y:S03]  /*96d0*/  SYNCS.PHASECHK.TRANS64.TRYWAIT P0, [R19+URZ], R18 ;  /* 0x00000012130075a7 */ /* 0x000326000800017f */
[----:B----4-:R-:W-:Y:S05]  /*96e0*/  @!P0 NANOSLEEP.SYNCS 0x989680 ;  /* 0x009896800000895d */ /* 0x010fea0003900000 */
[----:B------:R-:W4:Y:S02]  /*96f0*/  @!P0 SYNCS.PHASECHK.TRANS64 P0, [R19+URZ], R18 ;  /* 0x00000012130085a7 */ /* 0x000f24000800007f */
[----:B----4-:R-:W-:Y:S05]  /*9700*/  @!P0 BRA `(.L_x_25) ;  /* 0xfffffffc00ec8947 */ /* 0x010fea000383ffff */
[----:B------:R-:W-:Y:S05]  /*9710*/  BRA `(.L_x_24) ;  /* 0xffffff8400547947 */ /* 0x000fea000383ffff */
.L_x_31:
[----:B-1----:R-:W-:-:S04]  /*9720*/  IMAD.U32 R21, RZ, RZ, UR16 ;  /* 0x00000010ff157e24 */ /* 0x002fc8000f8e00ff */
[----:B------:R1:W4:Y:S03]  /*9730*/  SYNCS.PHASECHK.TRANS64.TRYWAIT P0, [R21+URZ], R20 ;  /* 0x00000014150075a7 */ /* 0x000326000800017f */
[----:B----4-:R-:W-:Y:S05]  /*9740*/  @!P0 NANOSLEEP.SYNCS 0x989680 ;  /* 0x009896800000895d */ /* 0x010fea0003900000 */
[----:B------:R-:W4:Y:S02]  /*9750*/  @!P0 SYNCS.PHASECHK.TRANS64 P0, [R21+URZ], R20 ;  /* 0x00000014150085a7 */ /* 0x000f24000800007f */
[----:B----4-:R-:W-:Y:S05]  /*9760*/  @!P0 BRA `(.L_x_31) ;  /* 0xfffffffc00ec8947 */ /* 0x010fea000383ffff */
[----:B------:R-:W-:Y:S05]  /*9770*/  BRA `(.L_x_30) ;  /* 0xffffff8c00bc7947 */ /* 0x000fea000383ffff */
.L_x_39:
[----:B0-----:R-:W-:-:S04]  /*9780*/  IMAD.U32 R19, RZ, RZ, UR11 ;  /* 0x0000000bff137e24 */ /* 0x001fc8000f8e00ff */
[----:B------:R0:W1:Y:S03]  /*9790*/  SYNCS.PHASECHK.TRANS64.TRYWAIT P0, [R19+URZ+0x8], R18 ;  /* 0x00000812130075a7 */ /* 0x000066000800017f */
[----:B-1----:R-:W-:Y:S05]  /*97a0*/  @!P0 NANOSLEEP.SYNCS 0x989680 ;  /* 0x009896800000895d */ /* 0x002fea0003900000 */
[----:B------:R-:W1:Y:S02]  /*97b0*/  @!P0 SYNCS.PHASECHK.TRANS64 P0, [R19+URZ+0x8], R18 ;  /* 0x00000812130085a7 */ /* 0x000e64000800007f */
[----:B-1----:R-:W-:Y:S05]  /*97c0*/  @!P0 BRA `(.L_x_39) ;  /* 0xfffffffc00ec8947 */ /* 0x002fea000383ffff */
[----:B------:R-:W-:Y:S05]  /*97d0*/  BRA `(.L_x_202) ;  /* 0xffffff9c00587947 */ /* 0x000fea000383ffff */
.L_x_176:
[----:B------:R-:W-:Y:S01]  /*97e0*/  BSSY B1, `(.L_x_203) ;  /* 0x0000006000017945 */ /* 0x000fe20003800000 */
[----:B------:R-:W-:-:S07]  /*97f0*/  IMAD.MOV.U32 R10, RZ, RZ, -0x1 ;  /* 0xffffffffff0a7424 */ /* 0x000fce00078e00ff */
[----:B------:R-:W-:Y:S05]  /*9800*/  WARPSYNC.COLLECTIVE R10, `(.L_x_204) ;  /* 0x000000000a0c7348 */ /* 0x000fea0003c00000 */
[----:B------:R-:W-:Y:S02]  /*9810*/  ELECT P1, UR62, PT ;  /* 0x00000000003e782f */ /* 0x000fe40003820000 */
[----:B------:R-:W-:Y:S01]  /*9820*/  MOV R10, UR62 ;  /* 0x0000003e000a7c02 */ /* 0x000fe20008000f00 */
[----:B------:R-:W-:Y:S10]  /*9830*/  ENDCOLLECTIVE ;  /* 0x000000000000791b */ /* 0x000ff40003800000 */
.L_x_204:
[----:B------:R-:W-:Y:S05]  /*9840*/  BSYNC B1 ;  /* 0x0000000000017941 */ /* 0x000fea0003800000 */
.L_x_203:
[----:B------:R-:W-:Y:S05]  /*9850*/  BRA `(.L_x_205) ;  /* 0xffffffec004c7947 */ /* 0x000fea000383ffff */
.L_x_179:
[----:B-1----:R1:W2:Y:S02]  /*9860*/  SYNCS.PHASECHK.TRANS64.TRYWAIT P1, [R21+URZ+0x48], R10 ;  /* 0x0000480a150075a7 */ /* 0x0022a4000802017f */
[----:B--2---:R-:W-:Y:S05]  /*9870*/  @!P1 NANOSLEEP.SYNCS 0x989680 ;  /* 0x009896800000995d */ /* 0x004fea0003900000 */
[----:B------:R-:W2:Y:S02]  /*9880*/  @!P1 SYNCS.PHASECHK.TRANS64 P1, [R21+URZ+0x48], R10 ;  /* 0x0000480a150095a7 */ /* 0x000ea4000802007f */
[----:B--2---:R-:W-:Y:S05]  /*9890*/  @!P1 BRA `(.L_x_179) ;  /* 0xfffffffc00f09947 */ /* 0x004fea000383ffff */
[----:B------:R-:W-:Y:S05]  /*98a0*/  BRA `(.L_x_206) ;  /* 0xffffffec00807947 */ /* 0x000fea000383ffff */
.L_x_188:
[----:B------:R-:W-:Y:S01]  /*98b0*/  BSSY B0, `(.L_x_207) ;  /* 0x0000006000007945 */ /* 0x000fe20003800000 */
[----:B------:R-:W-:-:S07]  /*98c0*/  IMAD.MOV.U32 R10, RZ, RZ, -0x1 ;  /* 0xffffffffff0a7424 */ /* 0x000fce00078e00ff */
[----:B------:R-:W-:Y:S05]  /*98d0*/  WARPSYNC.COLLECTIVE R10, `(.L_x_208) ;  /* 0x000000000a0c7348 */ /* 0x000fea0003c00000 */
[----:B------:R-:W-:Y:S02]  /*98e0*/  ELECT P1, UR62, PT ;  /* 0x00000000003e782f */ /* 0x000fe40003820000 */
[----:B------:R-:W-:Y:S01]  /*98f0*/  MOV R10, UR62 ;  /* 0x0000003e000a7c02 */ /* 0x000fe20008000f00 */
[----:B------:R-:W-:Y:S10]  /*9900*/  ENDCOLLECTIVE ;  /* 0x000000000000791b */ /* 0x000ff40003800000 */
.L_x_208:
[----:B------:R-:W-:Y:S05]  /*9910*/  BSYNC B0 ;  /* 0x0000000000007941 */ /* 0x000fea0003800000 */
.L_x_207:
[----:B------:R-:W-:Y:S01]  /*9920*/  PLOP3.LUT P0, PT, P1, PT, PT, 0x80, 0x0 ;  /* 0x000000000000781c */ /* 0x000fe20000f0f070 */
[----:B------:R-:W-:-:S12]  /*9930*/  BRA `(.L_x_209) ;  /* 0xfffffff400e07947 */ /* 0x000fd8000383ffff */
.L_x_192:
[----:B0-----:R0:W1:Y:S02]  /*9940*/  SYNCS.PHASECHK.TRANS64.TRYWAIT P0, [R5+URZ], R2 ;  /* 0x00000002050075a7 */ /* 0x001064000800017f */
[----:B-1----:R-:W-:Y:S05]  /*9950*/  @!P0 NANOSLEEP.SYNCS 0x989680 ;  /* 0x009896800000895d */ /* 0x002fea0003900000 */
[----:B------:R-:W1:Y:S02]  /*9960*/  @!P0 SYNCS.PHASECHK.TRANS64 P0, [R5+URZ], R2 ;  /* 0x00000002050085a7 */ /* 0x000e64000800007f */
[----:B-1----:R-:W-:Y:S05]  /*9970*/  @!P0 BRA `(.L_x_192) ;  /* 0xfffffffc00f08947 */ /* 0x002fea000383ffff */
[----:B------:R-:W-:Y:S05]  /*9980*/  BRA `(.L_x_210) ;  /* 0xfffffff800207947 */ /* 0x000fea000383ffff */
.L_x_193:
[----:B0-----:R0:W1:Y:S02]  /*9990*/  SYNCS.PHASECHK.TRANS64.TRYWAIT P0, [R7+URZ], R4 ;  /* 0x00000004070075a7 */ /* 0x001064000800017f */
[----:B-1----:R-:W-:Y:S05]  /*99a0*/  @!P0 NANOSLEEP.SYNCS 0x989680 ;  /* 0x009896800000895d */ /* 0x002fea0003900000 */
[----:B------:R-:W1:Y:S02]  /*99b0*/  @!P0 SYNCS.PHASECHK.TRANS64 P0, [R7+URZ], R4 ;  /* 0x00000004070085a7 */ /* 0x000e64000800007f */
[----:B-1----:R-:W-:Y:S05]  /*99c0*/  @!P0 BRA `(.L_x_193) ;  /* 0xfffffffc00f08947 */ /* 0x002fea000383ffff */
[----:B------:R-:W-:Y:S05]  /*99d0*/  BRA `(.L_x_211) ;  /* 0xfffffff800307947 */ /* 0x000fea000383ffff */
.L_x_194:
[----:B0-----:R0:W1:Y:S02]  /*99e0*/  SYNCS.PHASECHK.TRANS64.TRYWAIT P0, [R6+URZ], R5 ;  /* 0x00000005060075a7 */ /* 0x001064000800017f */
[----:B-1----:R-:W-:Y:S05]  /*99f0*/  @!P0 NANOSLEEP.SYNCS 0x989680 ;  /* 0x009896800000895d */ /* 0x002fea0003900000 */
[----:B------:R-:W1:Y:S02]  /*9a00*/  @!P0 SYNCS.PHASECHK.TRANS64 P0, [R6+URZ], R5 ;  /* 0x00000005060085a7 */ /* 0x000e64000800007f */
[----:B-1----:R-:W-:Y:S05]  /*9a10*/  @!P0 BRA `(.L_x_194) ;  /* 0xfffffffc00f08947 */ /* 0x002fea000383ffff */
[----:B------:R-:W-:Y:S05]  /*9a20*/  BRA `(.L_x_212) ;  /* 0xfffffff800407947 */ /* 0x000fea000383ffff */
.L_x_195:
[----:B0-----:R0:W1:Y:S02]  /*9a30*/  SYNCS.PHASECHK.TRANS64.TRYWAIT P0, [R9+URZ], R4 ;  /* 0x00000004090075a7 */ /* 0x001064000800017f */
[----:B-1----:R-:W-:Y:S05]  /*9a40*/  @!P0 NANOSLEEP.SYNCS 0x989680 ;  /* 0x009896800000895d */ /* 0x002fea0003900000 */
[----:B------:R-:W1:Y:S02]  /*9a50*/  @!P0 SYNCS.PHASECHK.TRANS64 P0, [R9+URZ], R4 ;  /* 0x00000004090085a7 */ /* 0x000e64000800007f */
[----:B-1----:R-:W-:Y:S05]  /*9a60*/  @!P0 BRA `(.L_x_195) ;  /* 0xfffffffc00f08947 */ /* 0x002fea000383ffff */
[----:B------:R-:W-:Y:S05]  /*9a70*/  BRA `(.L_x_213) ;  /* 0xfffffff800507947 */ /* 0x000fea000383ffff */
.L_x_196:
[----:B0-----:R0:W1:Y:S02]  /*9a80*/  SYNCS.PHASECHK.TRANS64.TRYWAIT P0, [R6+URZ], R5 ;  /* 0x00000005060075a7 */ /* 0x001064000800017f */
[----:B-1----:R-:W-:Y:S05]  /*9a90*/  @!P0 NANOSLEEP.SYNCS 0x989680 ;  /* 0x009896800000895d */ /* 0x002fea0003900000 */
[----:B------:R-:W1:Y:S02]  /*9aa0*/  @!P0 SYNCS.PHASECHK.TRANS64 P0, [R6+URZ], R5 ;  /* 0x00000005060085a7 */ /* 0x000e64000800007f */
[----:B-1----:R-:W-:Y:S05]  /*9ab0*/  @!P0 BRA `(.L_x_196) ;  /* 0xfffffffc00f08947 */ /* 0x002fea000383ffff */
[----:B------:R-:W-:Y:S05]  /*9ac0*/  BRA `(.L_x_214) ;  /* 0xfffffff800607947 */ /* 0x000fea000383ffff */
.L_x_197:
[----:B0-----:R0:W1:Y:S02]  /*9ad0*/  SYNCS.PHASECHK.TRANS64.TRYWAIT P0, [R9+URZ], R4 ;  /* 0x00000004090075a7 */ /* 0x001064000800017f */
[----:B-1----:R-:W-:Y:S05]  /*9ae0*/  @!P0 NANOSLEEP.SYNCS 0x989680 ;  /* 0x009896800000895d */ /* 0x002fea0003900000 */
[----:B------:R-:W1:Y:S02]  /*9af0*/  @!P0 SYNCS.PHASECHK.TRANS64 P0, [R9+URZ], R4 ;  /* 0x00000004090085a7 */ /* 0x000e64000800007f */
[----:B-1----:R-:W-:Y:S05]  /*9b00*/  @!P0 BRA `(.L_x_197) ;  /* 0xfffffffc00f08947 */ /* 0x002fea000383ffff */
[----:B------:R-:W-:Y:S05]  /*9b10*/  BRA `(.L_x_215) ;  /* 0xfffffff800707947 */ /* 0x000fea000383ffff */
.L_x_198:
[----:B0-----:R0:W1:Y:S02]  /*9b20*/  SYNCS.PHASECHK.TRANS64.TRYWAIT P0, [R8+URZ], R5 ;  /* 0x00000005080075a7 */ /* 0x001064000800017f */
[----:B-1----:R-:W-:Y:S05]  /*9b30*/  @!P0 NANOSLEEP.SYNCS 0x989680 ;  /* 0x009896800000895d */ /* 0x002fea0003900000 */
[----:B------:R-:W1:Y:S02]  /*9b40*/  @!P0 SYNCS.PHASECHK.TRANS64 P0, [R8+URZ], R5 ;  /* 0x00000005080085a7 */ /* 0x000e64000800007f */
[----:B-1----:R-:W-:Y:S05]  /*9b50*/  @!P0 BRA `(.L_x_198) ;  /* 0xfffffffc00f08947 */ /* 0x002fea000383ffff */
[----:B------:R-:W-:Y:S05]  /*9b60*/  BRA `(.L_x_216) ;  /* 0xfffffff800807947 */ /* 0x000fea000383ffff */
.L_x_199:
[----:B-1----:R1:W2:Y:S02]  /*9b70*/  SYNCS.PHASECHK.TRANS64.TRYWAIT P0, [R11+URZ], R6 ;  /* 0x000000060b0075a7 */ /* 0x0022a4000800017f */
[----:B--2---:R-:W-:Y:S05]  /*9b80*/  @!P0 NANOSLEEP.SYNCS 0x989680 ;  /* 0x009896800000895d */ /* 0x004fea0003900000 */
[----:B------:R-:W2:Y:S02]  /*9b90*/  @!P0 SYNCS.PHASECHK.TRANS64 P0, [R11+URZ], R6 ;  /* 0x000000060b0085a7 */ /* 0x000ea4000800007f */
[----:B--2---:R-:W-:Y:S05]  /*9ba0*/  @!P0 BRA `(.L_x_199) ;  /* 0xfffffffc00f08947 */ /* 0x004fea000383ffff */
[----:B------:R-:W-:Y:S05]  /*9bb0*/  BRA `(.L_x_217) ;  /* 0xfffffff800887947 */ /* 0x000fea000383ffff */
.L_x_218:
[----:B------:R-:W-:-:S00]  /*9bc0*/  BRA `(.L_x_218) ;  /* 0xfffffffc00fc7947 */ /* 0x000fc0000383ffff */
[----:B------:R-:W-:-:S00]  /*9bd0*/  NOP ;  /* 0x0000000000007918 */ /* 0x000fc00000000000 */
        /* <DEDUP_REMOVED lines=10> */
.L_x_219:


//--------------------- .nv.shared._ZN7cutlass13device_kernelINS_4gemm6kernel13GemmUniversalIN4cute5tupleIJiiiiEEENS1_10collective13CollectiveMmaINS1_37MainloopSm90TmaGmmaWarpSpecializedFP8ILi9ENS5_IJNS4_1CILi8EEENSA_ILi1EEESC_EEENS1_32KernelTmaWarpSpecializedPingpongEEENS5_IJNSA_ILi64EEENSA_ILi128EEESH_EEENS_12float_e5m2_tENS5_IJlSC_lEEESJ_SK_NS4_8TiledMMAINS4_8MMA_AtomIJNS4_4SM904GMMA31MMA_64x128x32_F32E5M2E5M2_SS_TNILNSO_7ScaleInE1ELSQ_1EEEEEENS4_6LayoutINS5_IJSC_SC_SC_EEENS5_IJNSA_ILi0EEESV_SV_EEEEENS5_IJNS4_10UnderscoreESY_SY_EEEEENS4_13SM90_TMA_LOADENS4_14ComposedLayoutINS4_7SwizzleILi3ELi4ELi3EEENS4_18smem_ptr_flag_bitsILi8EEENST_INS5_IJSB_SH_EEENS5_IJSH_SC_EEEEEEEvNS4_8identityENS4_23SM90_TMA_LOAD_MULTICASTES1A_vS1B_EENS_8epilogue10collective6detail29Sm90TmaWarpSpecializedAdapterINS1F_15DefaultEpilogueISJ_SK_SK_NS1E_6thread17LinearCombinationISJ_Li1EffLNS1J_9ScaleType4KindE0ELNS_15FloatRoundStyleE2ESJ_EENS1_15EpilogueDefaultEEEEEvvEEEEvNT_6ParamsE --------------------------
	.section	.nv.shared._ZN7cutlass13device_kernelINS_4gemm6kernel13GemmUniversalIN4cute5tupleIJiiiiEEENS1_10collective13CollectiveMmaINS1_37MainloopSm90TmaGmmaWarpSpecializedFP8ILi9ENS5_IJNS4_1CILi8EEENSA_ILi1EEESC_EEENS1_32KernelTmaWarpSpecializedPingpongEEENS5_IJNSA_ILi64EEENSA_ILi128EEESH_EEENS_12float_e5m2_tENS5_IJlSC_lEEESJ_SK_NS4_8TiledMMAINS4_8MMA_AtomIJNS4_4SM904GMMA31MMA_64x128x32_F32E5M2E5M2_SS_TNILNSO_7ScaleInE1ELSQ_1EEEEEENS4_6LayoutINS5_IJSC_SC_SC_EEENS5_IJNSA_ILi0EEESV_SV_EEEEENS5_IJNS4_10UnderscoreESY_SY_EEEEENS4_13SM90_TMA_LOADENS4_14ComposedLayoutINS4_7SwizzleILi3ELi4ELi3EEENS4_18smem_ptr_flag_bitsILi8EEENST_INS5_IJSB_SH_EEENS5_IJSH_SC_EEEEEEEvNS4_8identityENS4_23SM90_TMA_LOAD_MULTICASTES1A_vS1B_EENS_8epilogue10collective6detail29Sm90TmaWarpSpecializedAdapterINS1F_15DefaultEpilogueISJ_SK_SK_NS1E_6thread17LinearCombinationISJ_Li1EffLNS1J_9ScaleType4KindE0ELNS_15FloatRoundStyleE2ESJ_EENS1_15EpilogueDefaultEEEEEvvEEEEvNT_6ParamsE,"aw",@nobits
	.sectionflags	@""
	.align	16
	.zero		1024


//--------------------- .nv.shared.reserved.0     --------------------------
	.section	.nv.shared.reserved.0,"aw",@nobits
	.weak		__nv_reservedSMEM_offset_0_alias
	.size		__nv_reservedSMEM_offset_0_alias, 0, 0
	.other		__nv_reservedSMEM_offset_0_alias,@"STO_CUDA_RESERVED_SHARED STV_DEFAULT"
__nv_reservedSMEM_offset_0_alias:
	.zero		0


//--------------------- .nv.global                --------------------------
	.section	.nv.global,"aw",@nobits
.nv.global:
	.type		_ZN40_INTERNAL_e7f77087_4_k_cu_7e76bd3c_212234cute1_E,@object
	.size		_ZN40_INTERNAL_e7f77087_4_k_cu_7e76bd3c_212234cute1_E,(_ZN40_INTERNAL_e7f77087_4_k_cu_7e76bd3c_212234cuda3std3__45__cpo6cbeginE - _ZN40_INTERNAL_e7f77087_4_k_cu_7e76bd3c_212234cute1_E)
_ZN40_INTERNAL_e7f77087_4_k_cu_7e76bd3c_212234cute1_E:
	.zero		1
	.type		_ZN40_INTERNAL_e7f77087_4_k_cu_7e76bd3c_212234cuda3std3__45__cpo6cbeginE,@object
	.size		_ZN40_INTERNAL_e7f77087_4_k_cu_7e76bd3c_212234cuda3std3__45__cpo6cbeginE,(_ZN40_INTERNAL_e7f77087_4_k_cu_7e76bd3c_212234cuda3std3__48in_placeE - _ZN40_INTERNAL_e7f77087_4_k_cu_7e76bd3c_212234cuda3std3__45__cpo6cbeginE)
_ZN40_INTERNAL_e7f77087_4_k_cu_7e76bd3c_212234cuda3std3__45__cpo6cbeginE:
	.zero		1
	.type		_ZN40_INTERNAL_e7f77087_4_k_cu_7e76bd3c_212234cuda3std3__48in_placeE,@object
	.size		_ZN40_INTERNAL_e7f77087_4_k_cu_7e76bd3c_212234cuda3std3__48in_placeE,(_ZN40_INTERNAL_e7f77087_4_k_cu_7e76bd3c_212234cuda3std6ranges3__45__cpo9iter_moveE - _ZN40_INTERNAL_e7f77087_4_k_cu_7e76bd3c_212234cuda3std3__48in_placeE)
_ZN40_INTERNAL_e7f77087_4_k_cu_7e76bd3c_212234cuda3std3__48in_placeE:
	.zero		1
	.type		_ZN40_INTERNAL_e7f77087_4_k_cu_7e76bd3c_212234cuda3std6ranges3__45__cpo9iter_moveE,@object
	.size		_ZN40_INTERNAL_e7f77087_4_k_cu_7e76bd3c_212234cuda3std6ranges3__45__cpo9iter_moveE,(_ZN40_INTERNAL_e7f77087_4_k_cu_7e76bd3c_212234cuda3std3__45__cpo5beginE - _ZN40_INTERNAL_e7f77087_4_k_cu_7e76bd3c_212234cuda3std6ranges3__45__cpo9iter_moveE)
_ZN40_INTERNAL_e7f77087_4_k_cu_7e76bd3c_212234cuda3std6ranges3__45__cpo9iter_moveE:
	.zero		1
	.type		_ZN40_INTERNAL_e7f77087_4_k_cu_7e76bd3c_212234cuda3std3__45__cpo5beginE,@object
	.size		_ZN40_INTERNAL_e7f77087_4_k_cu_7e76bd3c_212234cuda3std3__45__cpo5beginE,(_ZN40_INTERNAL_e7f77087_4_k_cu_7e76bd3c_212234cuda3std3__442_GLOBAL__N__e7f77087_4_k_cu_7e76bd3c_212236ignoreE - _ZN40_INTERNAL_e7f77087_4_k_cu_7e76bd3c_212234cuda3std3__45__cpo5beginE)
_ZN40_INTERNAL_e7f77087_4_k_cu_7e76bd3c_212234cuda3std3__45__cpo5beginE:
	.zero		1
	.type		_ZN40_INTERNAL_e7f77087_4_k_cu_7e76bd3c_212234cuda3std3__442_GLOBAL__N__e7f77087_4_k_cu_7e76bd3c_212236ignoreE,@object
	.size		_ZN40_INTERNAL_e7f77087_4_k_cu_7e76bd3c_212234cuda3std3__442_GLOBAL__N__e7f77087_4_k_cu_7e76bd3c_212236ignoreE,(_ZN40_INTERNAL_e7f77087_4_k_cu_7e76bd3c_212234cute7productE - _ZN40_INTERNAL_e7f77087_4_k_cu_7e76bd3c_212234cuda3std3__442_GLOBAL__N__e7f77087_4_k_cu_7e76bd3c_212236ignoreE)
_ZN40_INTERNAL_e7f77087_4_k_cu_7e76bd3c_212234cuda3std3__442_GLOBAL__N__e7f77087_4_k_cu_7e76bd3c_212236ignoreE:
	.zero		1
	.type		_ZN40_INTERNAL_e7f77087_4_k_cu_7e76bd3c_212234cute7productE,@object
	.size		_ZN40_INTERNAL_e7f77087_4_k_cu_7e76bd3c_212234cute7productE,(_ZN40_INTERNAL_e7f77087_4_k_cu_7e76bd3c_212234cuda3std3__45__cpo3endE - _ZN40_INTERNAL_e7f77087_4_k_cu_7e76bd3c_212234cute7productE)
_ZN40_INTERNAL_e7f77087_4_k_cu_7e76bd3c_212234cute7productE:
	.zero		1
	.type		_ZN40_INTERNAL_e7f77087_4_k_cu_7e76bd3c_212234cuda3std3__45__cpo3endE,@object
	.size		_ZN40_INTERNAL_e7f77087_4_k_cu_7e76bd3c_212234cuda3std3__45__cpo3endE,(_ZN40_INTERNAL_e7f77087_4_k_cu_7e76bd3c_212234cuda3std3__419piecewise_constructE - _ZN40_INTERNAL_e7f77087_4_k_cu_7e76bd3c_212234cuda3std3__45__cpo3endE)
_ZN40_INTERNAL_e7f77087_4_k_cu_7e76bd3c_212234cuda3std3__45__cpo3endE:
	.zero		1
	.type		_ZN40_INTERNAL_e7f77087_4_k_cu_7e76bd3c_212234cuda3std3__419piecewise_constructE,@object
	.size		_ZN40_INTERNAL_e7f77087_4_k_cu_7e76bd3c_212234cuda3std3__419piecewise_constructE,(_ZN40_INTERNAL_e7f77087_4_k_cu_7e76bd3c_212234cuda3std3__45__cpo4cendE - _ZN40_INTERNAL_e7f77087_4_k_cu_7e76bd3c_212234cuda3std3__419piecewise_constructE)
_ZN40_INTERNAL_e7f77087_4_k_cu_7e76bd3c_212234cuda3std3__419piecewise_constructE:
	.zero		1
	.type		_ZN40_INTERNAL_e7f77087_4_k_cu_7e76bd3c_212234cuda3std3__45__cpo4cendE,@object
	.size		_ZN40_INTERNAL_e7f77087_4_k_cu_7e76bd3c_212234cuda3std3__45__cpo4cendE,(_ZN40_INTERNAL_e7f77087_4_k_cu_7e76bd3c_212234cuda3std6ranges3__45__cpo4swapE - _ZN40_INTERNAL_e7f77087_4_k_cu_7e76bd3c_212234cuda3std3__45__cpo4cendE)
_ZN40_INTERNAL_e7f77087_4_k_cu_7e76bd3c_212234cuda3std3__45__cpo4cendE:
	.zero		1
	.type		_ZN40_INTERNAL_e7f77087_4_k_cu_7e76bd3c_212234cuda3std6ranges3__45__cpo4swapE,@object
	.size		_ZN40_INTERNAL_e7f77087_4_k_cu_7e76bd3c_212234cuda3std6ranges3__45__cpo4swapE,(.L_7 - _ZN40_INTERNAL_e7f77087_4_k_cu_7e76bd3c_212234cuda3std6ranges3__45__cpo4swapE)
_ZN40_INTERNAL_e7f77087_4_k_cu_7e76bd3c_212234cuda3std6ranges3__45__cpo4swapE:
	.zero		1
.L_7:


//--------------------- .nv.constant0._ZN7cutlass13device_kernelINS_4gemm6kernel13GemmUniversalIN4cute5tupleIJiiiiEEENS1_10collective13CollectiveMmaINS1_37MainloopSm90TmaGmmaWarpSpecializedFP8ILi9ENS5_IJNS4_1CILi8EEENSA_ILi1EEESC_EEENS1_32KernelTmaWarpSpecializedPingpongEEENS5_IJNSA_ILi64EEENSA_ILi128EEESH_EEENS_12float_e5m2_tENS5_IJlSC_lEEESJ_SK_NS4_8TiledMMAINS4_8MMA_AtomIJNS4_4SM904GMMA31MMA_64x128x32_F32E5M2E5M2_SS_TNILNSO_7ScaleInE1ELSQ_1EEEEEENS4_6LayoutINS5_IJSC_SC_SC_EEENS5_IJNSA_ILi0EEESV_SV_EEEEENS5_IJNS4_10UnderscoreESY_SY_EEEEENS4_13SM90_TMA_LOADENS4_14ComposedLayoutINS4_7SwizzleILi3ELi4ELi3EEENS4_18smem_ptr_flag_bitsILi8EEENST_INS5_IJSB_SH_EEENS5_IJSH_SC_EEEEEEEvNS4_8identityENS4_23SM90_TMA_LOAD_MULTICASTES1A_vS1B_EENS_8epilogue10collective6detail29Sm90TmaWarpSpecializedAdapterINS1F_15DefaultEpilogueISJ_SK_SK_NS1E_6thread17LinearCombinationISJ_Li1EffLNS1J_9ScaleType4KindE0ELNS_15FloatRoundStyleE2ESJ_EENS1_15EpilogueDefaultEEEEEvvEEEEvNT_6ParamsE --------------------------
	.section	.nv.constant0._ZN7cutlass13device_kernelINS_4gemm6kernel13GemmUniversalIN4cute5tupleIJiiiiEEENS1_10collective13CollectiveMmaINS1_37MainloopSm90TmaGmmaWarpSpecializedFP8ILi9ENS5_IJNS4_1CILi8EEENSA_ILi1EEESC_EEENS1_32KernelTmaWarpSpecializedPingpongEEENS5_IJNSA_ILi64EEENSA_ILi128EEESH_EEENS_12float_e5m2_tENS5_IJlSC_lEEESJ_SK_NS4_8TiledMMAINS4_8MMA_AtomIJNS4_4SM904GMMA31MMA_64x128x32_F32E5M2E5M2_SS_TNILNSO_7ScaleInE1ELSQ_1EEEEEENS4_6LayoutINS5_IJSC_SC_SC_EEENS5_IJNSA_ILi0EEESV_SV_EEEEENS5_IJNS4_10UnderscoreESY_SY_EEEEENS4_13SM90_TMA_LOADENS4_14ComposedLayoutINS4_7SwizzleILi3ELi4ELi3EEENS4_18smem_ptr_flag_bitsILi8EEENST_INS5_IJSB_SH_EEENS5_IJSH_SC_EEEEEEEvNS4_8identityENS4_23SM90_TMA_LOAD_MULTICASTES1A_vS1B_EENS_8epilogue10collective6detail29Sm90TmaWarpSpecializedAdapterINS1F_15DefaultEpilogueISJ_SK_SK_NS1E_6thread17LinearCombinationISJ_Li1EffLNS1J_9ScaleType4KindE0ELNS_15FloatRoundStyleE2ESJ_EENS1_15EpilogueDefaultEEEEEvvEEEEvNT_6ParamsE,"a",@progbits
	.sectionflags	@""
	.align	4
.nv.constant0._ZN7cutlass13device_kernelINS_4gemm6kernel13GemmUniversalIN4cute5tupleIJiiiiEEENS1_10collective13CollectiveMmaINS1_37MainloopSm90TmaGmmaWarpSpecializedFP8ILi9ENS5_IJNS4_1CILi8EEENSA_ILi1EEESC_EEENS1_32KernelTmaWarpSpecializedPingpongEEENS5_IJNSA_ILi64EEENSA_ILi128EEESH_EEENS_12float_e5m2_tENS5_IJlSC_lEEESJ_SK_NS4_8TiledMMAINS4_8MMA_AtomIJNS4_4SM904GMMA31MMA_64x128x32_F32E5M2E5M2_SS_TNILNSO_7ScaleInE1ELSQ_1EEEEEENS4_6LayoutINS5_IJSC_SC_SC_EEENS5_IJNSA_ILi0EEESV_SV_EEEEENS5_IJNS4_10UnderscoreESY_SY_EEEEENS4_13SM90_TMA_LOADENS4_14ComposedLayoutINS4_7SwizzleILi3ELi4ELi3EEENS4_18smem_ptr_flag_bitsILi8EEENST_INS5_IJSB_SH_EEENS5_IJSH_SC_EEEEEEEvNS4_8identityENS4_23SM90_TMA_LOAD_MULTICASTES1A_vS1B_EENS_8epilogue10collective6detail29Sm90TmaWarpSpecializedAdapterINS1F_15DefaultEpilogueISJ_SK_SK_NS1E_6thread17LinearCombinationISJ_Li1EffLNS1J_9ScaleType4KindE0ELNS_15FloatRoundStyleE2ESJ_EENS1_15EpilogueDefaultEEEEEvvEEEEvNT_6ParamsE:
	.zero		1664


//--------------------- SYMBOLS --------------------------

	.type		.nv.reservedSmem.offset0,@object
	.size		.nv.reservedSmem.offset0,0x4
